# CuTe-DSL kernel — source=cudnn_frontend_dsl family=sdpa_fwd
# config = {"dtype": "Float16", "mask": "NO_MASK", "persistent": false}


// ===== COMPILED SASS (sm_100a) =====

	.target	sm_100a

	.elftype	@"ET_EXEC"


//--------------------- .note.nv.tkinfo           --------------------------
	.section	.note.nv.tkinfo,"",@"SHT_NOTE"
	.sectionflags	@"SHF_NOTE_NV_TKINFO"
	.tkinfo
        /*0018*/ 	.word	0x00000081
        /*0030*/ 	.string	""
        /*0030*/ 	.string	"ptxas"
        /*0030*/ 	.string	"Cuda compilation tools, release 12.9, V12.9.83"
        /*0030*/ 	.string	"Build system must define TOOLS_VERSION_EXTENDED"
        /*0030*/ 	.string	"-O 3 -arch sm_100a "



//--------------------- .note.nv.cuver            --------------------------
	.section	.note.nv.cuver,"",@"SHT_NOTE"
	.sectionflags	@"SHF_NOTE_NV_CUVER"
        /*0018*/ 	.short	0x0001
        /*001a*/ 	.short	0x0064
        /*001c*/ 	.short	0x0001
        /*001e*/ 	.short	0x0000
        /*0020*/ 	.short	0x0001
        /*0022*/ 	.short	0x0000


//--------------------- .nv.info                  --------------------------
	.section	.nv.info,"",@"SHT_CUDA_INFO"
	.align	4


	//----- nvinfo : EIATTR_REGCOUNT
	.align		4
        /*0000*/ 	.byte	0x04, 0x2f
        /*0002*/ 	.short	(.L_6 - .L_5)
	.align		4
.L_5:
        /*0004*/ 	.word	index@(kernel_cutlass_kernel_cudnnsdpafwdfmha_forward_sm100_d256BlackwellFusedMultiHeadAttentionForward_object_at__TiledMMA_ThrLayoutVMNK21111000_PermutationMNK____MMAAtom_ThrID21_ShapeMNK256128_0)
        /*0008*/ 	.word	0x000000a8


	//----- nvinfo : EIATTR_FRAME_SIZE
	.align		4
.L_6:
        /*000c*/ 	.byte	0x04, 0x11
        /*000e*/ 	.short	(.L_8 - .L_7)
	.align		4
.L_7:
        /*0010*/ 	.word	index@($__internal_3_$__cuda_sm3x_div_rn_noftz_f32_slowpath)
        /*0014*/ 	.word	0x00000000


	//----- nvinfo : EIATTR_FRAME_SIZE
	.align		4
.L_8:
        /*0018*/ 	.byte	0x04, 0x11
        /*001a*/ 	.short	(.L_10 - .L_9)
	.align		4
.L_9:
        /*001c*/ 	.word	index@($__internal_2_$__cuda_sm10x_tcgen05_guardrail_trap_unallocated_columns_being_dealloced)
        /*0020*/ 	.word	0x00000000


	//----- nvinfo : EIATTR_FRAME_SIZE
	.align		4
.L_10:
        /*0024*/ 	.byte	0x04, 0x11
        /*0026*/ 	.short	(.L_12 - .L_11)
	.align		4
.L_11:
        /*0028*/ 	.word	index@($__internal_1_$__cuda_sm10x_tcgen05_guardrail_trap_phase_invalid_during_alloc)
        /*002c*/ 	.word	0x00000000


	//----- nvinfo : EIATTR_FRAME_SIZE
	.align		4
.L_12:
        /*0030*/ 	.byte	0x04, 0x11
        /*0032*/ 	.short	(.L_14 - .L_13)
	.align		4
.L_13:
        /*0034*/ 	.word	index@($__internal_0_$__cuda_sm10x_tcgen05_guardrail_trap_col_being_dealloced_not_returned_by_alloc)
        /*0038*/ 	.word	0x00000000


	//----- nvinfo : EIATTR_FRAME_SIZE
	.align		4
.L_14:
        /*003c*/ 	.byte	0x04, 0x11
        /*003e*/ 	.short	(.L_16 - .L_15)
	.align		4
.L_15:
        /*0040*/ 	.word	index@(kernel_cutlass_kernel_cudnnsdpafwdfmha_forward_sm100_d256BlackwellFusedMultiHeadAttentionForward_object_at__TiledMMA_ThrLayoutVMNK21111000_PermutationMNK____MMAAtom_ThrID21_ShapeMNK256128_0)
        /*0044*/ 	.word	0x00000000


	//----- nvinfo : EIATTR_MIN_STACK_SIZE
	.align		4
.L_16:
        /*0048*/ 	.byte	0x04, 0x12
        /*004a*/ 	.short	(.L_18 - .L_17)
	.align		4
.L_17:
        /*004c*/ 	.word	index@(kernel_cutlass_kernel_cudnnsdpafwdfmha_forward_sm100_d256BlackwellFusedMultiHeadAttentionForward_object_at__TiledMMA_ThrLayoutVMNK21111000_PermutationMNK____MMAAtom_ThrID21_ShapeMNK256128_0)
        /*0050*/ 	.word	0x00000000
.L_18:


//--------------------- .nv.info.kernel_cutlass_kernel_cudnnsdpafwdfmha_forward_sm100_d256BlackwellFusedMultiHeadAttentionForward_object_at__TiledMMA_ThrLayoutVMNK21111000_PermutationMNK____MMAAtom_ThrID21_ShapeMNK256128_0 --------------------------
	.section	.nv.info.kernel_cutlass_kernel_cudnnsdpafwdfmha_forward_sm100_d256BlackwellFusedMultiHeadAttentionForward_object_at__TiledMMA_ThrLayoutVMNK21111000_PermutationMNK____MMAAtom_ThrID21_ShapeMNK256128_0,"",@"SHT_CUDA_INFO"
	.sectionflags	@""
	.align	4


	//----- nvinfo : EIATTR_CUDA_API_VERSION
	.align		4
        /*0000*/ 	.byte	0x04, 0x37
        /*0002*/ 	.short	(.L_20 - .L_19)
.L_19:
        /*0004*/ 	.word	0x00000081


	//----- nvinfo : EIATTR_KPARAM_INFO
	.align		4
.L_20:
        /*0008*/ 	.byte	0x04, 0x17
        /*000a*/ 	.short	(.L_22 - .L_21)
.L_21:
        /*000c*/ 	.word	0x00000000
        /*0010*/ 	.short	0x000f
        /*0012*/ 	.short	0x02ec
        /*0014*/ 	.byte	0x00, 0xf0, 0x11, 0x00


	//----- nvinfo : EIATTR_KPARAM_INFO
	.align		4
.L_22:
        /*0018*/ 	.byte	0x04, 0x17
        /*001a*/ 	.short	(.L_24 - .L_23)
.L_23:
        /*001c*/ 	.word	0x00000000
        /*0020*/ 	.short	0x000e
        /*0022*/ 	.short	0x02e8
        /*0024*/ 	.byte	0x00, 0xf0, 0x11, 0x00


	//----- nvinfo : EIATTR_KPARAM_INFO
	.align		4
.L_24:
        /*0028*/ 	.byte	0x04, 0x17
        /*002a*/ 	.short	(.L_26 - .L_25)
.L_25:
        /*002c*/ 	.word	0x00000000
        /*0030*/ 	.short	0x000d
        /*0032*/ 	.short	0x02e4
        /*0034*/ 	.byte	0x00, 0xf0, 0x11, 0x00


	//----- nvinfo : EIATTR_KPARAM_INFO
	.align		4
.L_26:
        /*0038*/ 	.byte	0x04, 0x17
        /*003a*/ 	.short	(.L_28 - .L_27)
.L_27:
        /*003c*/ 	.word	0x00000000
        /*0040*/ 	.short	0x000c
        /*0042*/ 	.short	0x02e0
        /*0044*/ 	.byte	0x00, 0xf0, 0x11, 0x00


	//----- nvinfo : EIATTR_KPARAM_INFO
	.align		4
.L_28:
        /*0048*/ 	.byte	0x04, 0x17
        /*004a*/ 	.short	(.L_30 - .L_29)
.L_29:
        /*004c*/ 	.word	0x00000000
        /*0050*/ 	.short	0x000b
        /*0052*/ 	.short	0x02dc
        /*0054*/ 	.byte	0x00, 0xf0, 0x11, 0x00


	//----- nvinfo : EIATTR_KPARAM_INFO
	.align		4
.L_30:
        /*0058*/ 	.byte	0x04, 0x17
        /*005a*/ 	.short	(.L_32 - .L_31)
.L_31:
        /*005c*/ 	.word	0x00000000
        /*0060*/ 	.short	0x000a
        /*0062*/ 	.short	0x02d8
        /*0064*/ 	.byte	0x00, 0xf0, 0x11, 0x00


	//----- nvinfo : EIATTR_KPARAM_INFO
	.align		4
.L_32:
        /*0068*/ 	.byte	0x04, 0x17
        /*006a*/ 	.short	(.L_34 - .L_33)
.L_33:
        /*006c*/ 	.word	0x00000000
        /*0070*/ 	.short	0x0009
        /*0072*/ 	.short	0x02a0
        /*0074*/ 	.byte	0x00, 0xf0, 0xe1, 0x00


	//----- nvinfo : EIATTR_KPARAM_INFO
	.align		4
.L_34:
        /*0078*/ 	.byte	0x04, 0x17
        /*007a*/ 	.short	(.L_36 - .L_35)
.L_35:
        /*007c*/ 	.word	0x00000000
        /*0080*/ 	.short	0x0008
        /*0082*/ 	.short	0x0260
        /*0084*/ 	.byte	0x00, 0xf0, 0x01, 0x01


	//----- nvinfo : EIATTR_KPARAM_INFO
	.align		4
.L_36:
        /*0088*/ 	.byte	0x04, 0x17
        /*008a*/ 	.short	(.L_38 - .L_37)
.L_37:
        /*008c*/ 	.word	0x00000000
        /*0090*/ 	.short	0x0007
        /*0092*/ 	.short	0x0240
        /*0094*/ 	.byte	0x00, 0xf0, 0x81, 0x00


	//----- nvinfo : EIATTR_KPARAM_INFO
	.align		4
.L_38:
        /*0098*/ 	.byte	0x04, 0x17
        /*009a*/ 	.short	(.L_40 - .L_39)
.L_39:
        /*009c*/ 	.word	0x00000000
        /*00a0*/ 	.short	0x0006
        /*00a2*/ 	.short	0x01c0
        /*00a4*/ 	.byte	0x00, 0xf0, 0x01, 0x02


	//----- nvinfo : EIATTR_KPARAM_INFO
	.align		4
.L_40:
        /*00a8*/ 	.byte	0x04, 0x17
        /*00aa*/ 	.short	(.L_42 - .L_41)
.L_41:
        /*00ac*/ 	.word	0x00000000
        /*00b0*/ 	.short	0x0005
        /*00b2*/ 	.short	0x0180
        /*00b4*/ 	.byte	0x00, 0xf0, 0x61, 0x00


	//----- nvinfo : EIATTR_KPARAM_INFO
	.align		4
.L_42:
        /*00b8*/ 	.byte	0x04, 0x17
        /*00ba*/ 	.short	(.L_44 - .L_43)
.L_43:
        /*00bc*/ 	.word	0x00000000
        /*00c0*/ 	.short	0x0004
        /*00c2*/ 	.short	0x0100
        /*00c4*/ 	.byte	0x00, 0xf0, 0x01, 0x02


	//----- nvinfo : EIATTR_KPARAM_INFO
	.align		4
.L_44:
        /*00c8*/ 	.byte	0x04, 0x17
        /*00ca*/ 	.short	(.L_46 - .L_45)
.L_45:
        /*00cc*/ 	.word	0x00000000
        /*00d0*/ 	.short	0x0003
        /*00d2*/ 	.short	0x00c0
        /*00d4*/ 	.byte	0x00, 0xf0, 0x61, 0x00


	//----- nvinfo : EIATTR_KPARAM_INFO
	.align		4
.L_46:
        /*00d8*/ 	.byte	0x04, 0x17
        /*00da*/ 	.short	(.L_48 - .L_47)
.L_47:
        /*00dc*/ 	.word	0x00000000
        /*00e0*/ 	.short	0x0002
        /*00e2*/ 	.short	0x0040
        /*00e4*/ 	.byte	0x00, 0xf0, 0x01, 0x02


	//----- nvinfo : EIATTR_KPARAM_INFO
	.align		4
.L_48:
        /*00e8*/ 	.byte	0x04, 0x17
        /*00ea*/ 	.short	(.L_50 - .L_49)
.L_49:
        /*00ec*/ 	.word	0x00000000
        /*00f0*/ 	.short	0x0001
        /*00f2*/ 	.short	0x0003
        /*00f4*/ 	.byte	0x00, 0xf0, 0x0d, 0x00


	//----- nvinfo : EIATTR_KPARAM_INFO
	.align		4
.L_50:
        /*00f8*/ 	.byte	0x04, 0x17
        /*00fa*/ 	.short	(.L_52 - .L_51)
.L_51:
        /*00fc*/ 	.word	0x00000000
        /*0100*/ 	.short	0x0000
        /*0102*/ 	.short	0x0000
        /*0104*/ 	.byte	0x00, 0xf0, 0x0d, 0x00


	//----- nvinfo : EIATTR_AT_ENTRY_FRAGMENTS
	.align		4
.L_52:
        /*0108*/ 	.byte	0x04, 0x4f
        /*010a*/ 	.short	(.L_54 - .L_53)


	//   ....[0]....
.L_53:
        /*010c*/ 	.word	0x00000004


	//   ....[1]....
        /*0110*/ 	.word	0x00000005


	//----- nvinfo : EIATTR_RESERVED_SMEM_USED
	.align		4
.L_54:
        /*0114*/ 	.byte	0x01, 0x41
	.zero		2


	//----- nvinfo : EIATTR_SPARSE_MMA_MASK
	.align		4
        /*0118*/ 	.byte	0x03, 0x50
        /*011a*/ 	.short	0x0000


	//----- nvinfo : EIATTR_TCGEN05_2CTA_USED
	.align		4
        /*011c*/ 	.byte	0x01, 0x52
	.zero		2


	//----- nvinfo : EIATTR_MAXREG_COUNT
	.align		4
        /*0120*/ 	.byte	0x03, 0x1b
        /*0122*/ 	.short	0x00a8


	//----- nvinfo : EIATTR_NUM_BARRIERS
	.align		4
        /*0124*/ 	.byte	0x02, 0x4c
        /*0126*/ 	.byte	0x02
	.zero		1


	//----- nvinfo : EIATTR_INT_WARP_WIDE_INSTR_OFFSETS
	.align		4
        /*0128*/ 	.byte	0x04, 0x31
        /*012a*/ 	.short	(.L_56 - .L_55)


	//   ....[0]....
.L_55:
        /*012c*/ 	.word	0x00004e40


	//   ....[1]....
        /*0130*/ 	.word	0x00004e80


	//----- nvinfo : EIATTR_COOP_GROUP_MASK_REGIDS
	.align		4
.L_56:
        /*0134*/ 	.byte	0x04, 0x29
        /*0136*/ 	.short	(.L_58 - .L_57)


	//   ....[0]....
.L_57:
        /*0138*/ 	.word	0xffffffff


	//   ....[1]....
        /*013c*/ 	.word	0xffffffff


	//   ....[2]....
        /*0140*/ 	.word	0xffffffff


	//   ....[3]....
        /*0144*/ 	.word	0xffffffff


	//   ....[4]....
        /*0148*/ 	.word	0xffffffff


	//   ....[5]....
        /*014c*/ 	.word	0xffffffff


	//----- nvinfo : EIATTR_COOP_GROUP_INSTR_OFFSETS
	.align		4
.L_58:
        /*0150*/ 	.byte	0x04, 0x28
        /*0152*/ 	.short	(.L_60 - .L_59)


	//   ....[0]....
.L_59:
        /*0154*/ 	.word	0x00000680


	//   ....[1]....
        /*0158*/ 	.word	0x00000ce0


	//   ....[2]....
        /*015c*/ 	.word	0x00000dc0


	//   ....[3]....
        /*0160*/ 	.word	0x00004b60


	//   ....[4]....
        /*0164*/ 	.word	0x00004ce0


	//   ....[5]....
        /*0168*/ 	.word	0x00004f30


	//----- nvinfo : EIATTR_REG_RECONFIG
	.align		4
.L_60:
        /*016c*/ 	.byte	0x01, 0x54
	.zero		2


	//----- nvinfo : EIATTR_VRC_CTA_INIT_COUNT
	.align		4
        /*0170*/ 	.byte	0x02, 0x4a
        /*0172*/ 	.byte	0x80
	.zero		1


	//----- nvinfo : EIATTR_MBARRIER_INSTR_OFFSETS
	.align		4
        /*0174*/ 	.byte	0x04, 0x39
        /*0176*/ 	.short	(.L_62 - .L_61)


	//   ....[0]....
.L_61:
        /*0178*/ 	.word	0x000002d0
        /*017c*/ 	.word	0x000000ff
        /*0180*/ 	.word	0x00000000
        /*0184*/ 	.short	0x0100
        /*0186*/ 	.byte	0x05
	.zero		1


	//   ....[1]....
        /*0188*/ 	.word	0x000002e0
        /*018c*/ 	.word	0x000000ff
        /*0190*/ 	.word	0x00000008
        /*0194*/ 	.short	0x0100
        /*0196*/ 	.byte	0x05
	.zero		1


	//   ....[2]....
        /*0198*/ 	.word	0x000002f0
        /*019c*/ 	.word	0x000000ff
        /*01a0*/ 	.word	0x00000010
        /*01a4*/ 	.short	0x0100
        /*01a6*/ 	.byte	0x05
	.zero		1


	//   ....[3]....
        /*01a8*/ 	.word	0x00000300
        /*01ac*/ 	.word	0x000000ff
        /*01b0*/ 	.word	0x00000018
        /*01b4*/ 	.short	0x0100
        /*01b6*/ 	.byte	0x05
	.zero		1


	//   ....[4]....
        /*01b8*/ 	.word	0x00000420
        /*01bc*/ 	.word	0x000000ff
        /*01c0*/ 	.word	0x00000020
        /*01c4*/ 	.short	0x0100
        /*01c6*/ 	.byte	0x06
	.zero		1


	//   ....[5]....
        /*01c8*/ 	.word	0x00000430
        /*01cc*/ 	.word	0x000000ff
        /*01d0*/ 	.word	0x00000028
        /*01d4*/ 	.short	0x0100
        /*01d6*/ 	.byte	0x06
	.zero		1


	//   ....[6]....
        /*01d8*/ 	.word	0x00000440
        /*01dc*/ 	.word	0x000000ff
        /*01e0*/ 	.word	0x00000030
        /*01e4*/ 	.short	0x0100
        /*01e6*/ 	.byte	0x06
	.zero		1


	//   ....[7]....
        /*01e8*/ 	.word	0x00000450
        /*01ec*/ 	.word	0x000000ff
        /*01f0*/ 	.word	0x00000038
        /*01f4*/ 	.short	0x0100
        /*01f6*/ 	.byte	0x06
	.zero		1


	//   ....[8]....
        /*01f8*/ 	.word	0x00000460
        /*01fc*/ 	.word	0x000000ff
        /*0200*/ 	.word	0x00000040
        /*0204*/ 	.short	0x0100
        /*0206*/ 	.byte	0x06
	.zero		1


	//   ....[9]....
        /*0208*/ 	.word	0x00000470
        /*020c*/ 	.word	0x000000ff
        /*0210*/ 	.word	0x00000048
        /*0214*/ 	.short	0x0100
        /*0216*/ 	.byte	0x06
	.zero		1


	//   ....[10]....
        /*0218*/ 	.word	0x00000480
        /*021c*/ 	.word	0x000000ff
        /*0220*/ 	.word	0x00000050
        /*0224*/ 	.short	0x0100
        /*0226*/ 	.byte	0x06
	.zero		1


	//   ....[11]....
        /*0228*/ 	.word	0x00000490
        /*022c*/ 	.word	0x000000ff
        /*0230*/ 	.word	0x00000058
        /*0234*/ 	.short	0x0100
        /*0236*/ 	.byte	0x06
	.zero		1


	//   ....[12]....
        /*0238*/ 	.word	0x000004a0
        /*023c*/ 	.word	0x000000ff
        /*0240*/ 	.word	0x00000060
        /*0244*/ 	.short	0x0100
        /*0246*/ 	.byte	0x06
	.zero		1


	//   ....[13]....
        /*0248*/ 	.word	0x000004b0
        /*024c*/ 	.word	0x000000ff
        /*0250*/ 	.word	0x00000068
        /*0254*/ 	.short	0x0100
        /*0256*/ 	.byte	0x06
	.zero		1


	//   ....[14]....
        /*0258*/ 	.word	0x000004c0
        /*025c*/ 	.word	0x000000ff
        /*0260*/ 	.word	0x00000070
        /*0264*/ 	.short	0x0100
        /*0266*/ 	.byte	0x06
	.zero		1


	//   ....[15]....
        /*0268*/ 	.word	0x000004d0
        /*026c*/ 	.word	0x000000ff
        /*0270*/ 	.word	0x00000078
        /*0274*/ 	.short	0x0100
        /*0276*/ 	.byte	0x06
	.zero		1


	//   ....[16]....
        /*0278*/ 	.word	0x000004e0
        /*027c*/ 	.word	0x000000ff
        /*0280*/ 	.word	0x00000080
        /*0284*/ 	.short	0x0100
        /*0286*/ 	.byte	0x06
	.zero		1


	//   ....[17]....
        /*0288*/ 	.word	0x000004f0
        /*028c*/ 	.word	0x000000ff
        /*0290*/ 	.word	0x00000088
        /*0294*/ 	.short	0x0100
        /*0296*/ 	.byte	0x06
	.zero		1


	//   ....[18]....
        /*0298*/ 	.word	0x00000500
        /*029c*/ 	.word	0x000000ff
        /*02a0*/ 	.word	0x00000090
        /*02a4*/ 	.short	0x0100
        /*02a6*/ 	.byte	0x06
	.zero		1


	//   ....[19]....
        /*02a8*/ 	.word	0x00000510
        /*02ac*/ 	.word	0x000000ff
        /*02b0*/ 	.word	0x00000098
        /*02b4*/ 	.short	0x0100
        /*02b6*/ 	.byte	0x06
	.zero		1


	//   ....[20]....
        /*02b8*/ 	.word	0x00000520
        /*02bc*/ 	.word	0x000000ff
        /*02c0*/ 	.word	0x000000a0
        /*02c4*/ 	.short	0x0100
        /*02c6*/ 	.byte	0x06
	.zero		1


	//   ....[21]....
        /*02c8*/ 	.word	0x00000530
        /*02cc*/ 	.word	0x000000ff
        /*02d0*/ 	.word	0x000000a8
        /*02d4*/ 	.short	0x0100
        /*02d6*/ 	.byte	0x06
	.zero		1


	//   ....[22]....
        /*02d8*/ 	.word	0x00000540
        /*02dc*/ 	.word	0x000000ff
        /*02e0*/ 	.word	0x000000b0
        /*02e4*/ 	.short	0x0100
        /*02e6*/ 	.byte	0x06
	.zero		1


	//   ....[23]....
        /*02e8*/ 	.word	0x00000550
        /*02ec*/ 	.word	0x000000ff
        /*02f0*/ 	.word	0x000000b8
        /*02f4*/ 	.short	0x0100
        /*02f6*/ 	.byte	0x06
	.zero		1


	//   ....[24]....
        /*02f8*/ 	.word	0x00000560
        /*02fc*/ 	.word	0x000000ff
        /*0300*/ 	.word	0x000000c0
        /*0304*/ 	.short	0x0100
        /*0306*/ 	.byte	0x06
	.zero		1


	//   ....[25]....
        /*0308*/ 	.word	0x00000570
        /*030c*/ 	.word	0x000000ff
        /*0310*/ 	.word	0x000000c8
        /*0314*/ 	.short	0x0100
        /*0316*/ 	.byte	0x06
	.zero		1


	//   ....[26]....
        /*0318*/ 	.word	0x00000580
        /*031c*/ 	.word	0x000000ff
        /*0320*/ 	.word	0x000000d0
        /*0324*/ 	.short	0x0100
        /*0326*/ 	.byte	0x06
	.zero		1


	//   ....[27]....
        /*0328*/ 	.word	0x00000590
        /*032c*/ 	.word	0x000000ff
        /*0330*/ 	.word	0x000000d8
        /*0334*/ 	.short	0x0100
        /*0336*/ 	.byte	0x06
	.zero		1


	//   ....[28]....
        /*0338*/ 	.word	0x00000640
        /*033c*/ 	.word	0x000000ff
        /*0340*/ 	.word	0x000000e0
        /*0344*/ 	.short	0x0100
        /*0346*/ 	.byte	0x05
	.zero		1


	//   ....[29]....
        /*0348*/ 	.word	0x00000910
        /*034c*/ 	.word	0x00000007
        /*0350*/ 	.word	0x00000000
        /*0354*/ 	.short	0x010a
        /*0356*/ 	.byte	0xff
	.zero		1


	//   ....[30]....
        /*0358*/ 	.word	0x00000930
        /*035c*/ 	.word	0x00000007
        /*0360*/ 	.word	0x00000000
        /*0364*/ 	.short	0x010a
        /*0366*/ 	.byte	0xff
	.zero		1


	//   ....[31]....
        /*0368*/ 	.word	0x00000b40
        /*036c*/ 	.word	0x00000004
        /*0370*/ 	.word	0x00000000
        /*0374*/ 	.short	0x010a
        /*0376*/ 	.byte	0xff
	.zero		1


	//   ....[32]....
        /*0378*/ 	.word	0x00000b60
        /*037c*/ 	.word	0x00000004
        /*0380*/ 	.word	0x00000000
        /*0384*/ 	.short	0x010a
        /*0386*/ 	.byte	0xff
	.zero		1


	//   ....[33]....
        /*0388*/ 	.word	0x00000c60
        /*038c*/ 	.word	0x00000009
        /*0390*/ 	.word	0x00000000
        /*0394*/ 	.short	0x0101
        /*0396*/ 	.byte	0xff
	.zero		1


	//   ....[34]....
        /*0398*/ 	.word	0x000014c0
        /*039c*/ 	.word	0x000000ff
        /*03a0*/ 	.word	0x00000010
        /*03a4*/ 	.short	0x010a
        /*03a6*/ 	.byte	0x09
	.zero		1


	//   ....[35]....
        /*03a8*/ 	.word	0x00001740
        /*03ac*/ 	.word	0x000000ff
        /*03b0*/ 	.word	0x00000040
        /*03b4*/ 	.short	0x010a
        /*03b6*/ 	.byte	0x21
	.zero		1


	//   ....[36]....
        /*03b8*/ 	.word	0x00001950
        /*03bc*/ 	.word	0x00000006
        /*03c0*/ 	.word	0x00000050
        /*03c4*/ 	.short	0x010a
        /*03c6*/ 	.byte	0xff
	.zero		1


	//   ....[37]....
        /*03c8*/ 	.word	0x00001a60
        /*03cc*/ 	.word	0x00000006
        /*03d0*/ 	.word	0x00000058
        /*03d4*/ 	.short	0x010a
        /*03d6*/ 	.byte	0xff
	.zero		1


	//   ....[38]....
        /*03d8*/ 	.word	0x00001b80
        /*03dc*/ 	.word	0x00000006
        /*03e0*/ 	.word	0x00000058
        /*03e4*/ 	.short	0x010a
        /*03e6*/ 	.byte	0xff
	.zero		1


	//   ....[39]....
        /*03e8*/ 	.word	0x00001be0
        /*03ec*/ 	.word	0x00000006
        /*03f0*/ 	.word	0x00000018
        /*03f4*/ 	.short	0x010a
        /*03f6*/ 	.byte	0xff
	.zero		1


	//   ....[40]....
        /*03f8*/ 	.word	0x00001d80
        /*03fc*/ 	.word	0x00000006
        /*0400*/ 	.word	0x00000070
        /*0404*/ 	.short	0x010a
        /*0406*/ 	.byte	0xff
	.zero		1


	//   ....[41]....
        /*0408*/ 	.word	0x00002080
        /*040c*/ 	.word	0x00000003
        /*0410*/ 	.word	0x00000000
        /*0414*/ 	.short	0x010a
        /*0416*/ 	.byte	0xff
	.zero		1


	//   ....[42]....
        /*0418*/ 	.word	0x000020b0
        /*041c*/ 	.word	0x00000007
        /*0420*/ 	.word	0x00000020
        /*0424*/ 	.short	0x010a
        /*0426*/ 	.byte	0xff
	.zero		1


	//   ....[43]....
        /*0428*/ 	.word	0x000029d0
        /*042c*/ 	.word	0x00000006
        /*0430*/ 	.word	0x00000080
        /*0434*/ 	.short	0x010a
        /*0436*/ 	.byte	0xff
	.zero		1


	//   ....[44]....
        /*0438*/ 	.word	0x000029f0
        /*043c*/ 	.word	0x00000006
        /*0440*/ 	.word	0x000000d8
        /*0444*/ 	.short	0x010a
        /*0446*/ 	.byte	0xff
	.zero		1


	//   ....[45]....
        /*0448*/ 	.word	0x00002b00
        /*044c*/ 	.word	0x00000007
        /*0450*/ 	.word	0x00000020
        /*0454*/ 	.short	0x010a
        /*0456*/ 	.byte	0xff
	.zero		1


	//   ....[46]....
        /*0458*/ 	.word	0x00003290
        /*045c*/ 	.word	0x00000006
        /*0460*/ 	.word	0x00000070
        /*0464*/ 	.short	0x010a
        /*0466*/ 	.byte	0xff
	.zero		1


	//   ....[47]....
        /*0468*/ 	.word	0x000032b0
        /*046c*/ 	.word	0x00000006
        /*0470*/ 	.word	0x000000d8
        /*0474*/ 	.short	0x010a
        /*0476*/ 	.byte	0xff
	.zero		1


	//   ....[48]....
        /*0478*/ 	.word	0x000033d0
        /*047c*/ 	.word	0x00000006
        /*0480*/ 	.word	0x000000c8
        /*0484*/ 	.short	0x010a
        /*0486*/ 	.byte	0xff
	.zero		1


	//   ....[49]....
        /*0488*/ 	.word	0x00003450
        /*048c*/ 	.word	0x00000006
        /*0490*/ 	.word	0x000000c0
        /*0494*/ 	.short	0x0101
        /*0496*/ 	.byte	0xff
	.zero		1


	//   ....[50]....
        /*0498*/ 	.word	0x000037e0
        /*049c*/ 	.word	0x00000007
        /*04a0*/ 	.word	0x00000098
        /*04a4*/ 	.short	0x010a
        /*04a6*/ 	.byte	0xff
	.zero		1


	//   ....[51]....
        /*04a8*/ 	.word	0x00003800
        /*04ac*/ 	.word	0x00000007
        /*04b0*/ 	.word	0x000000b8
        /*04b4*/ 	.short	0x010a
        /*04b6*/ 	.byte	0xff
	.zero		1


	//   ....[52]....
        /*04b8*/ 	.word	0x000038d0
        /*04bc*/ 	.word	0x00000006
        /*04c0*/ 	.word	0x000000a0
        /*04c4*/ 	.short	0x010a
        /*04c6*/ 	.byte	0xff
	.zero		1


	//   ....[53]....
        /*04c8*/ 	.word	0x000038f0
        /*04cc*/ 	.word	0x00000006
        /*04d0*/ 	.word	0x000000b0
        /*04d4*/ 	.short	0x0101
        /*04d6*/ 	.byte	0xff
	.zero		1


	//   ....[54]....
        /*04d8*/ 	.word	0x00003900
        /*04dc*/ 	.word	0x00000006
        /*04e0*/ 	.word	0x000000c0
        /*04e4*/ 	.short	0x010a
        /*04e6*/ 	.byte	0xff
	.zero		1


	//   ....[55]....
        /*04e8*/ 	.word	0x000039a0
        /*04ec*/ 	.word	0x00000006
        /*04f0*/ 	.word	0x000000c8
        /*04f4*/ 	.short	0x0101
        /*04f6*/ 	.byte	0xff
	.zero		1


	//   ....[56]....
        /*04f8*/ 	.word	0x00003aa0
        /*04fc*/ 	.word	0x00000006
        /*0500*/ 	.word	0x000000d0
        /*0504*/ 	.short	0x010a
        /*0506*/ 	.byte	0xff
	.zero		1


	//   ....[57]....
        /*0508*/ 	.word	0x00004a70
        /*050c*/ 	.word	0x00000004
        /*0510*/ 	.word	0x00000000
        /*0514*/ 	.short	0x0101
        /*0516*/ 	.byte	0xff
	.zero		1


	//   ....[58]....
        /*0518*/ 	.word	0x00004cb0
        /*051c*/ 	.word	0x00000006
        /*0520*/ 	.word	0x00000000
        /*0524*/ 	.short	0x0101
        /*0526*/ 	.byte	0xff
	.zero		1


	//   ....[59]....
        /*0528*/ 	.word	0x00004cc0
        /*052c*/ 	.word	0x00000005
        /*0530*/ 	.word	0x000000e0
        /*0534*/ 	.short	0x010a
        /*0536*/ 	.byte	0xff
	.zero		1


	//   ....[60]....
        /*0538*/ 	.word	0x00004f60
        /*053c*/ 	.word	0x00000007
        /*0540*/ 	.word	0x00000000
        /*0544*/ 	.short	0x010a
        /*0546*/ 	.byte	0xff
	.zero		1


	//   ....[61]....
        /*0548*/ 	.word	0x00004fc0
        /*054c*/ 	.word	0x00000004
        /*0550*/ 	.word	0x00000000
        /*0554*/ 	.short	0x010a
        /*0556*/ 	.byte	0xff
	.zero		1


	//   ....[62]....
        /*0558*/ 	.word	0x00005030
        /*055c*/ 	.word	0x00000003
        /*0560*/ 	.word	0x00000010
        /*0564*/ 	.short	0x010a
        /*0566*/ 	.byte	0xff
	.zero		1


	//   ....[63]....
        /*0568*/ 	.word	0x000050a0
        /*056c*/ 	.word	0x00000003
        /*0570*/ 	.word	0x00000040
        /*0574*/ 	.short	0x010a
        /*0576*/ 	.byte	0xff
	.zero		1


	//   ....[64]....
        /*0578*/ 	.word	0x00005110
        /*057c*/ 	.word	0x00000006
        /*0580*/ 	.word	0x00000050
        /*0584*/ 	.short	0x010a
        /*0586*/ 	.byte	0xff
	.zero		1


	//   ....[65]....
        /*0588*/ 	.word	0x00005180
        /*058c*/ 	.word	0x00000006
        /*0590*/ 	.word	0x00000058
        /*0594*/ 	.short	0x010a
        /*0596*/ 	.byte	0xff
	.zero		1


	//   ....[66]....
        /*0598*/ 	.word	0x000051d0
        /*059c*/ 	.word	0x00000006
        /*05a0*/ 	.word	0x00000058
        /*05a4*/ 	.short	0x010a
        /*05a6*/ 	.byte	0xff
	.zero		1


	//   ....[67]....
        /*05a8*/ 	.word	0x00005220
        /*05ac*/ 	.word	0x00000006
        /*05b0*/ 	.word	0x00000018
        /*05b4*/ 	.short	0x010a
        /*05b6*/ 	.byte	0xff
	.zero		1


	//   ....[68]....
        /*05b8*/ 	.word	0x00005290
        /*05bc*/ 	.word	0x00000006
        /*05c0*/ 	.word	0x00000070
        /*05c4*/ 	.short	0x010a
        /*05c6*/ 	.byte	0xff
	.zero		1


	//   ....[69]....
        /*05c8*/ 	.word	0x000052f0
        /*05cc*/ 	.word	0x00000003
        /*05d0*/ 	.word	0x00000000
        /*05d4*/ 	.short	0x010a
        /*05d6*/ 	.byte	0xff
	.zero		1


	//   ....[70]....
        /*05d8*/ 	.word	0x00005360
        /*05dc*/ 	.word	0x00000007
        /*05e0*/ 	.word	0x00000020
        /*05e4*/ 	.short	0x010a
        /*05e6*/ 	.byte	0xff
	.zero		1


	//   ....[71]....
        /*05e8*/ 	.word	0x000053b0
        /*05ec*/ 	.word	0x00000006
        /*05f0*/ 	.word	0x00000080
        /*05f4*/ 	.short	0x010a
        /*05f6*/ 	.byte	0xff
	.zero		1


	//   ....[72]....
        /*05f8*/ 	.word	0x00005420
        /*05fc*/ 	.word	0x00000006
        /*0600*/ 	.word	0x000000d8
        /*0604*/ 	.short	0x010a
        /*0606*/ 	.byte	0xff
	.zero		1


	//   ....[73]....
        /*0608*/ 	.word	0x00005480
        /*060c*/ 	.word	0x00000007
        /*0610*/ 	.word	0x00000020
        /*0614*/ 	.short	0x010a
        /*0616*/ 	.byte	0xff
	.zero		1


	//   ....[74]....
        /*0618*/ 	.word	0x000054d0
        /*061c*/ 	.word	0x00000006
        /*0620*/ 	.word	0x00000070
        /*0624*/ 	.short	0x010a
        /*0626*/ 	.byte	0xff
	.zero		1


	//   ....[75]....
        /*0628*/ 	.word	0x00005530
        /*062c*/ 	.word	0x00000006
        /*0630*/ 	.word	0x000000d8
        /*0634*/ 	.short	0x010a
        /*0636*/ 	.byte	0xff
	.zero		1


	//   ....[76]....
        /*0638*/ 	.word	0x000055a0
        /*063c*/ 	.word	0x00000006
        /*0640*/ 	.word	0x000000c8
        /*0644*/ 	.short	0x010a
        /*0646*/ 	.byte	0xff
	.zero		1


	//   ....[77]....
        /*0648*/ 	.word	0x00005610
        /*064c*/ 	.word	0x00000007
        /*0650*/ 	.word	0x00000098
        /*0654*/ 	.short	0x010a
        /*0656*/ 	.byte	0xff
	.zero		1


	//   ....[78]....
        /*0658*/ 	.word	0x00005680
        /*065c*/ 	.word	0x00000007
        /*0660*/ 	.word	0x000000b8
        /*0664*/ 	.short	0x010a
        /*0666*/ 	.byte	0xff
	.zero		1


	//   ....[79]....
        /*0668*/ 	.word	0x000056d0
        /*066c*/ 	.word	0x00000006
        /*0670*/ 	.word	0x000000a0
        /*0674*/ 	.short	0x010a
        /*0676*/ 	.byte	0xff
	.zero		1


	//   ....[80]....
        /*0678*/ 	.word	0x00005720
        /*067c*/ 	.word	0x00000006
        /*0680*/ 	.word	0x000000c0
        /*0684*/ 	.short	0x010a
        /*0686*/ 	.byte	0xff
	.zero		1


	//   ....[81]....
        /*0688*/ 	.word	0x00005770
        /*068c*/ 	.word	0x00000006
        /*0690*/ 	.word	0x000000d0
        /*0694*/ 	.short	0x010a
        /*0696*/ 	.byte	0xff
	.zero		1


	//   ....[82]....
        /*0698*/ 	.word	0x000057c0
        /*069c*/ 	.word	0x00000005
        /*06a0*/ 	.word	0x000000e0
        /*06a4*/ 	.short	0x010a
        /*06a6*/ 	.byte	0xff
	.zero		1


	//----- nvinfo : EIATTR_NUM_MBARRIERS
	.align		4
.L_62:
        /*06a8*/ 	.byte	0x03, 0x38
        /*06aa*/ 	.short	0x001d


	//----- nvinfo : EIATTR_EXIT_INSTR_OFFSETS
	.align		4
        /*06ac*/ 	.byte	0x04, 0x1c
        /*06ae*/ 	.short	(.L_64 - .L_63)


	//   ....[0]....
.L_63:
        /*06b0*/ 	.word	0x00004bc0


	//   ....[1]....
        /*06b4*/ 	.word	0x00004f40


	//----- nvinfo : EIATTR_REQNTID
	.align		4
.L_64:
        /*06b8*/ 	.byte	0x04, 0x10
        /*06ba*/ 	.short	(.L_66 - .L_65)
.L_65:
        /*06bc*/ 	.word	0x00000180
        /*06c0*/ 	.word	0x00000001
        /*06c4*/ 	.word	0x00000001


	//----- nvinfo : EIATTR_CRS_STACK_SIZE
	.align		4
.L_66:
        /*06c8*/ 	.byte	0x04, 0x1e
        /*06ca*/ 	.short	(.L_68 - .L_67)
.L_67:
        /*06cc*/ 	.word	0x00000000


	//----- nvinfo : EIATTR_CBANK_PARAM_SIZE
	.align		4
.L_68:
        /*06d0*/ 	.byte	0x03, 0x19
        /*06d2*/ 	.short	0x02f0


	//----- nvinfo : EIATTR_PARAM_CBANK
	.align		4
        /*06d4*/ 	.byte	0x04, 0x0a
        /*06d6*/ 	.short	(.L_70 - .L_69)
	.align		4
.L_69:
        /*06d8*/ 	.word	index@(.nv.constant0.kernel_cutlass_kernel_cudnnsdpafwdfmha_forward_sm100_d256BlackwellFusedMultiHeadAttentionForward_object_at__TiledMMA_ThrLayoutVMNK21111000_PermutationMNK____MMAAtom_ThrID21_ShapeMNK256128_0)
        /*06dc*/ 	.short	0x0380
        /*06de*/ 	.short	0x02f0


	//----- nvinfo : EIATTR_SW_WAR
	.align		4
.L_70:
        /*06e0*/ 	.byte	0x04, 0x36
        /*06e2*/ 	.short	(.L_72 - .L_71)
.L_71:
        /*06e4*/ 	.word	0x00000008
.L_72:


//--------------------- .nv.compat                --------------------------
	.section	.nv.compat,"",@"SHT_CUDA_COMPAT_INFO"
	.align	4
        /*0000*/ 	.byte	0x02, 0x02, 0x02, 0x00, 0x02, 0x05, 0x05, 0x00, 0x02, 0x03, 0x01, 0x00, 0x02, 0x06, 0x01, 0x00


//--------------------- .nv.callgraph             --------------------------
	.section	.nv.callgraph,"",@"SHT_CUDA_CALLGRAPH"
	.align	4
	.sectionentsize	8
	.align		4
        /*0000*/ 	.word	0x00000000
	.align		4
        /*0004*/ 	.word	0xffffffff
	.align		4
        /*0008*/ 	.word	0x00000000
	.align		4
        /*000c*/ 	.word	0xfffffffe
	.align		4
        /*0010*/ 	.word	0x00000000
	.align		4
        /*0014*/ 	.word	0xfffffffd
	.align		4
        /*0018*/ 	.word	0x00000000
	.align		4
        /*001c*/ 	.word	0xfffffffc


//--------------------- .text.kernel_cutlass_kernel_cudnnsdpafwdfmha_forward_sm100_d256BlackwellFusedMultiHeadAttentionForward_object_at__TiledMMA_ThrLayoutVMNK21111000_PermutationMNK____MMAAtom_ThrID21_ShapeMNK256128_0 --------------------------
	.section	.text.kernel_cutlass_kernel_cudnnsdpafwdfmha_forward_sm100_d256BlackwellFusedMultiHeadAttentionForward_object_at__TiledMMA_ThrLayoutVMNK21111000_PermutationMNK____MMAAtom_ThrID21_ShapeMNK256128_0,"ax",@progbits
	.align	128
        .global         kernel_cutlass_kernel_cudnnsdpafwdfmha_forward_sm100_d256BlackwellFusedMultiHeadAttentionForward_object_at__TiledMMA_ThrLayoutVMNK21111000_PermutationMNK____MMAAtom_ThrID21_ShapeMNK256128_0
        .type           kernel_cutlass_kernel_cudnnsdpafwdfmha_forward_sm100_d256BlackwellFusedMultiHeadAttentionForward_object_at__TiledMMA_ThrLayoutVMNK21111000_PermutationMNK____MMAAtom_ThrID21_ShapeMNK256128_0,@function
        .size           kernel_cutlass_kernel_cudnnsdpafwdfmha_forward_sm100_d256BlackwellFusedMultiHeadAttentionForward_object_at__TiledMMA_ThrLayoutVMNK21111000_PermutationMNK____MMAAtom_ThrID21_ShapeMNK256128_0,(.L_x_128 - kernel_cutlass_kernel_cudnnsdpafwdfmha_forward_sm100_d256BlackwellFusedMultiHeadAttentionForward_object_at__TiledMMA_ThrLayoutVMNK21111000_PermutationMNK____MMAAtom_ThrID21_ShapeMNK256128_0)
        .other          kernel_cutlass_kernel_cudnnsdpafwdfmha_forward_sm100_d256BlackwellFusedMultiHeadAttentionForward_object_at__TiledMMA_ThrLayoutVMNK21111000_PermutationMNK____MMAAtom_ThrID21_ShapeMNK256128_0,@"STO_CUDA_ENTRY STV_DEFAULT"
kernel_cutlass_kernel_cudnnsdpafwdfmha_forward_sm100_d256BlackwellFusedMultiHeadAttentionForward_object_at__TiledMMA_ThrLayoutVMNK21111000_PermutationMNK____MMAAtom_ThrID21_ShapeMNK256128_0:
.text.kernel_cutlass_kernel_cudnnsdpafwdfmha_forward_sm100_d256BlackwellFusedMultiHeadAttentionForward_object_at__TiledMMA_ThrLayoutVMNK21111000_PermutationMNK____MMAAtom_ThrID21_ShapeMNK256128_0:
[----:B------:R-:W0:Y:S01]  /*0000*/  LDC R1, c[0x0][0x37c] ;  /* 0x0000df00ff017b82 */ /* 0x000e220000000800 */
[----:B------:R-:W1:Y:S07]  /*0010*/  S2R R5, SR_TID.X ;  /* 0x0000000000057919 */ /* 0x000e6e0000002100 */
[----:B------:R-:W2:Y:S01]  /*0020*/  S2UR UR7, SR_CgaCtaId ;  /* 0x00000000000779c3 */ /* 0x000ea20000008800 */
[----:B------:R-:W3:Y:S01]  /*0030*/  LDCU.U8 UR8, c[0x0][0x385] ;  /* 0x000070a0ff0877ac */ /* 0x000ee20008000000 */
[----:B------:R-:W4:Y:S06]  /*0040*/  LDCU.U8 UR6, c[0x0][0x382] ;  /* 0x00007040ff0677ac */ /* 0x000f2c0008000000 */
[----:B------:R-:W5:Y:S01]  /*0050*/  LDC.U8 R0, c[0x0][0x384] ;  /* 0x0000e100ff007b82 */ /* 0x000f620000000000 */
[----:B------:R-:W1:Y:S07]  /*0060*/  LDCU.U8 UR4, c[0x0][0x381] ;  /* 0x00007020ff0477ac */ /* 0x000e6e0008000000 */
[----:B------:R-:W0:Y:S01]  /*0070*/  S2UR UR11, SR_CTAID.X ;  /* 0x00000000000b79c3 */ /* 0x000e220000002500 */
[----:B---3--:R-:W-:-:S02]  /*0080*/  ULOP3.LUT UR8, UR8, 0x1, URZ, 0xc0, !UPT ;  /* 0x0000000108087892 */ /* 0x008fc4000f8ec0ff */
[----:B----4-:R-:W-:Y:S02]  /*0090*/  ULOP3.LUT UR6, UR6, 0x1, URZ, 0xc0, !UPT ;  /* 0x0000000106067892 */ /* 0x010fe4000f8ec0ff */
[----:B--2---:R-:W-:Y:S02]  /*00a0*/  ULEA.HI UR5, UR7, UR7, URZ, 0x1 ;  /* 0x0000000707057291 */ /* 0x004fe4000f8f08ff */
[----:B-1----:R-:W-:Y:S02]  /*00b0*/  ULOP3.LUT UR4, UR4, 0x1, URZ, 0xc0, !UPT ;  /* 0x0000000104047892 */ /* 0x002fe4000f8ec0ff */
[----:B------:R-:W-:Y:S01]  /*00c0*/  ULOP3.LUT UR5, UR5, 0xfffffffe, URZ, 0xc0, !UPT ;  /* 0xfffffffe05057892 */ /* 0x000fe2000f8ec0ff */
[----:B------:R-:W-:Y:S01]  /*00d0*/  SHF.R.U32.HI R2, RZ, 0x5, R5 ;  /* 0x00000005ff027819 */ /* 0x000fe20000011605 */
[----:B------:R-:W-:Y:S01]  /*00e0*/  UISETP.NE.U32.AND UP3, UPT, UR8, 0x1, UPT ;  /* 0x000000010800788c */ /* 0x000fe2000bf65070 */
[----:B-----5:R-:W-:Y:S01]  /*00f0*/  LOP3.LUT R0, R0, 0x1, RZ, 0xc0, !PT ;  /* 0x0000000100007812 */ /* 0x020fe200078ec0ff */
[----:B------:R-:W-:Y:S01]  /*0100*/  UISETP.NE.U32.AND UP2, UPT, UR6, 0x1, UPT ;  /* 0x000000010600788c */ /* 0x000fe2000bf45070 */
[----:B------:R-:W-:Y:S01]  /*0110*/  ISETP.NE.AND P6, PT, R2, 0x9, PT ;  /* 0x000000090200780c */ /* 0x000fe20003fc5270 */
[----:B------:R-:W-:Y:S01]  /*0120*/  UIADD3 UR15, UPT, UPT, -UR5, UR7, URZ ;  /* 0x00000007050f7290 */ /* 0x000fe2000fffe1ff */
[----:B------:R-:W-:Y:S01]  /*0130*/  ISETP.NE.U32.AND P3, PT, R0, 0x1, PT ;  /* 0x000000010000780c */ /* 0x000fe20003f65070 */
[----:B------:R-:W-:Y:S01]  /*0140*/  UISETP.NE.U32.AND UP1, UPT, UR4, 0x1, UPT ;  /* 0x000000010400788c */ /* 0x000fe2000bf25070 */
[C---:B------:R-:W-:Y:S01]  /*0150*/  ISETP.NE.AND P1, PT, R2.reuse, RZ, PT ;  /* 0x000000ff0200720c */ /* 0x040fe20003f25270 */
[----:B0-----:R-:W-:Y:S01]  /*0160*/  ULOP3.LUT UR23, UR11, 0x1, URZ, 0xc0, !UPT ;  /* 0x000000010b177892 */ /* 0x001fe2000f8ec0ff */
[----:B------:R-:W-:-:S07]  /*0170*/  ISETP.NE.AND P0, PT, R2, 0x4, PT ;  /* 0x000000040200780c */ /* 0x000fce0003f05270 */
[----:B------:R-:W-:Y:S06]  /*0180*/  @P6 BRA `(.L_x_0) ;  /* 0x00000000002c6947 */ /* 0x000fec0003800000 */
[----:B------:R-:W0:Y:S02]  /*0190*/  LDCU.64 UR4, c[0x0][0x348] ;  /* 0x00006900ff0477ac */ /* 0x000e240008000a00 */
[----:B0-----:R-:W-:Y:S02]  /*01a0*/  UIADD3 UR12, UP5, UPT, UR4, 0x40, URZ ;  /* 0x00000040040c7890 */ /* 0x001fe4000ffbe0ff */
[----:B------:R-:W-:Y:S02]  /*01b0*/  UIADD3 UR8, UP4, UPT, UR4, 0x100, URZ ;  /* 0x0000010004087890 */ /* 0x000fe4000ff9e0ff */
[----:B------:R-:W-:Y:S02]  /*01c0*/  UIADD3 UR4, UP0, UPT, UR4, 0x1c0, URZ ;  /* 0x000001c004047890 */ /* 0x000fe4000ff1e0ff */
[----:B------:R-:W-:Y:S02]  /*01d0*/  UIADD3.X UR13, UPT, UPT, URZ, UR5, URZ, UP5, !UPT ;  /* 0x00000005ff0d7290 */ /* 0x000fe4000affe4ff */
[----:B------:R-:W-:-:S02]  /*01e0*/  UIADD3.X UR9, UPT, UPT, URZ, UR5, URZ, UP4, !UPT ;  /* 0x00000005ff097290 */ /* 0x000fc4000a7fe4ff */
[----:B------:R-:W-:-:S05]  /*01f0*/  UIADD3.X UR5, UPT, UPT, URZ, UR5, URZ, UP0, !UPT ;  /* 0x00000005ff057290 */ /* 0x000fca00087fe4ff */
[----:B------:R0:W-:Y:S02]  /*0200*/  UTMACCTL.PF [UR12] ;  /* 0x000000000c0079b9 */ /* 0x0001e40008040000 */
[----:B------:R0:W-:Y:S02]  /*0210*/  UTMACCTL.PF [UR8] ;  /* 0x00000000080079b9 */ /* 0x0001e40008040000 */
[----:B------:R0:W-:Y:S02]  /*0220*/  UTMACCTL.PF [UR4] ;  /* 0x00000000040079b9 */ /* 0x0001e40008040000 */
[----:B0-----:R-:W-:Y:S01]  /*0230*/  NOP ;  /* 0x0000000000007918 */ /* 0x001fe20000000000 */
.L_x_0:
[----:B------:R-:W-:Y:S05]  /*0240*/  @P1 BRA `(.L_x_1) ;  /* 0x0000000000341947 */ /* 0x000fea0003800000 */
[----:B------:R-:W0:Y:S01]  /*0250*/  S2UR UR5, SR_CgaCtaId ;  /* 0x00000000000579c3 */ /* 0x000e220000008800 */
[----:B------:R-:W-:Y:S01]  /*0260*/  UMOV UR6, 0x400 ;  /* 0x0000040000067882 */ /* 0x000fe20000000000 */
[----:B------:R-:W-:Y:S02]  /*0270*/  UMOV UR4, 0x1 ;  /* 0x0000000100047882 */ /* 0x000fe40000000000 */
[----:B------:R-:W-:-:S04]  /*0280*/  UIADD3 UR8, UPT, UPT, -UR4, 0x100000, URZ ;  /* 0x0010000004087890 */ /* 0x000fc8000fffe1ff */
[----:B------:R-:W-:Y:S02]  /*0290*/  USHF.L.U32 UR9, UR8, 0xb, URZ ;  /* 0x0000000b08097899 */ /* 0x000fe400080006ff */
[----:B------:R-:W-:Y:S02]  /*02a0*/  USHF.L.U32 UR8, UR8, 0x1, URZ ;  /* 0x0000000108087899 */ /* 0x000fe400080006ff */
[----:B0-----:R-:W-:Y:S01]  /*02b0*/  ULEA UR5, UR5, UR6, 0x18 ;  /* 0x0000000605057291 */ /* 0x001fe2000f8ec0ff */
[----:B------:R-:W0:Y:S11]  /*02c0*/  FENCE.VIEW.ASYNC.S ;  /* 0x00000000000073c6 */ /* 0x000e360000000000 */
[----:B0-----:R0:W1:Y:S01]  /*02d0*/  SYNCS.EXCH.64 URZ, [UR5], UR8 ;  /* 0x0000000805ff75b2 */ /* 0x0010620008000100 */
[----:B------:R0:W2:Y:S01]  /*02e0*/  SYNCS.EXCH.64 URZ, [UR5+0x8], UR8 ;  /* 0x0000080805ff75b2 */ /* 0x0000a20008000100 */
[----:B------:R0:W3:Y:S01]  /*02f0*/  SYNCS.EXCH.64 URZ, [UR5+0x10], UR8 ;  /* 0x0000100805ff75b2 */ /* 0x0000e20008000100 */
[----:B------:R0:W4:Y:S01]  /*0300*/  SYNCS.EXCH.64 URZ, [UR5+0x18], UR8 ;  /* 0x0000180805ff75b2 */ /* 0x0001220008000100 */
[----:B------:R-:W-:Y:S01]  /*0310*/  NOP ;  /* 0x0000000000007918 */ /* 0x000fe20000000000 */
.L_x_1:
[----:B------:R-:W-:Y:S05]  /*0320*/  @P1 BRA `(.L_x_2) ;  /* 0x0000000000a01947 */ /* 0x000fea0003800000 */
[----:B------:R-:W-:Y:S01]  /*0330*/  UMOV UR6, 0x400 ;  /* 0x0000040000067882 */ /* 0x000fe20000000000 */
[----:B0-----:R-:W-:Y:S01]  /*0340*/  UMOV UR8, 0x1 ;  /* 0x0000000100087882 */ /* 0x001fe20000000000 */
[----:B------:R-:W-:Y:S02]  /*0350*/  ULEA UR6, UR7, UR6, 0x18 ;  /* 0x0000000607067291 */ /* 0x000fe4000f8ec0ff */
[----:B------:R-:W-:-:S04]  /*0360*/  UIADD3 UR8, UPT, UPT, -UR8, 0x100000, URZ ;  /* 0x0010000008087890 */ /* 0x000fc8000fffe1ff */
[----:B------:R-:W-:Y:S02]  /*0370*/  USHF.L.U32 UR9, UR8, 0xb, URZ ;  /* 0x0000000b08097899 */ /* 0x000fe400080006ff */
[----:B------:R-:W-:Y:S01]  /*0380*/  USHF.L.U32 UR8, UR8, 0x1, URZ ;  /* 0x0000000108087899 */ /* 0x000fe200080006ff */
[----:B------:R-:W-:Y:S01]  /*0390*/  UMOV UR5, 0x100 ;  /* 0x0000010000057882 */ /* 0x000fe20000000000 */
[----:B------:R-:W-:Y:S01]  /*03a0*/  UMOV UR4, 0x80 ;  /* 0x0000008000047882 */ /* 0x000fe20000000000 */
[----:B------:R-:W-:-:S04]  /*03b0*/  UIADD3 UR12, UPT, UPT, -UR5, 0x100000, URZ ;  /* 0x00100000050c7890 */ /* 0x000fc8000fffe1ff */
[----:B------:R-:W-:Y:S02]  /*03c0*/  USHF.L.U32 UR13, UR12, 0xb, URZ ;  /* 0x0000000b0c0d7899 */ /* 0x000fe400080006ff */
[----:B------:R-:W-:Y:S02]  /*03d0*/  USHF.L.U32 UR12, UR12, 0x1, URZ ;  /* 0x000000010c0c7899 */ /* 0x000fe400080006ff */
[----:B------:R-:W-:-:S04]  /*03e0*/  UIADD3 UR4, UPT, UPT, -UR4, 0x100000, URZ ;  /* 0x0010000004047890 */ /* 0x000fc8000fffe1ff */
[----:B------:R-:W-:Y:S02]  /*03f0*/  USHF.L.U32 UR5, UR4, 0xb, URZ ;  /* 0x0000000b04057899 */ /* 0x000fe400080006ff */
[----:B------:R-:W-:Y:S01]  /*0400*/  USHF.L.U32 UR4, UR4, 0x1, URZ ;  /* 0x0000000104047899 */ /* 0x000fe200080006ff */
[----:B------:R-:W0:Y:S02]  /*0410*/  FENCE.VIEW.ASYNC.S ;  /* 0x00000000000073c6 */ /* 0x000e240000000000 */
[----:B0-----:R5:W0:Y:S01]  /*0420*/  SYNCS.EXCH.64 URZ, [UR6+0x20], UR8 ;  /* 0x0000200806ff75b2 */ /* 0x001a220008000100 */
[----:B------:R5:W4:Y:S01]  /*0430*/  SYNCS.EXCH.64 URZ, [UR6+0x28], UR8 ;  /* 0x0000280806ff75b2 */ /* 0x000b220008000100 */
[----:B------:R5:W3:Y:S01]  /*0440*/  SYNCS.EXCH.64 URZ, [UR6+0x30], UR8 ;  /* 0x0000300806ff75b2 */ /* 0x000ae20008000100 */
[----:B------:R5:W2:Y:S01]  /*0450*/  SYNCS.EXCH.64 URZ, [UR6+0x38], UR8 ;  /* 0x0000380806ff75b2 */ /* 0x000aa20008000100 */
[----:B------:R5:W1:Y:S01]  /*0460*/  SYNCS.EXCH.64 URZ, [UR6+0x40], UR8 ;  /* 0x0000400806ff75b2 */ /* 0x000a620008000100 */
[----:B------:R5:W0:Y:S01]  /*0470*/  SYNCS.EXCH.64 URZ, [UR6+0x48], UR8 ;  /* 0x0000480806ff75b2 */ /* 0x000a220008000100 */
        /* <DEDUP_REMOVED lines=17> */
[----:B------:R5:W0:Y:S02]  /*0590*/  SYNCS.EXCH.64 URZ, [UR6+0xd8], UR12 ;  /* 0x0000d80c06ff75b2 */ /* 0x000a240008000100 */
[----:B-----5:R-:W-:Y:S01]  /*05a0*/  NOP ;  /* 0x0000000000007918 */ /* 0x020fe20000000000 */
.L_x_2:
[----:B------:R-:W-:Y:S05]  /*05b0*/  @P0 BRA `(.L_x_3) ;  /* 0x0000000000280947 */ /* 0x000fea0003800000 */
[----:B0-----:R-:W-:Y:S01]  /*05c0*/  UMOV UR5, 0x400 ;  /* 0x0000040000057882 */ /* 0x001fe20000000000 */
[----:B------:R-:W-:Y:S01]  /*05d0*/  UMOV UR4, 0x20 ;  /* 0x0000002000047882 */ /* 0x000fe20000000000 */
[----:B------:R-:W-:Y:S02]  /*05e0*/  ULEA UR5, UR7, UR5, 0x18 ;  /* 0x0000000507057291 */ /* 0x000fe4000f8ec0ff */
[----:B------:R-:W-:-:S04]  /*05f0*/  UIADD3 UR8, UPT, UPT, -UR4, 0x100000, URZ ;  /* 0x0010000004087890 */ /* 0x000fc8000fffe1ff */
[----:B------:R-:W-:Y:S02]  /*0600*/  USHF.L.U32 UR9, UR8, 0xb, URZ ;  /* 0x0000000b08097899 */ /* 0x000fe400080006ff */
[----:B------:R-:W-:Y:S01]  /*0610*/  USHF.L.U32 UR8, UR8, 0x1, URZ ;  /* 0x0000000108087899 */ /* 0x000fe200080006ff */
[----:B------:R-:W-:Y:S01]  /*0620*/  ELECT P1, URZ, PT ;  /* 0x0000000000ff782f */ /* 0x000fe20003820000 */
[----:B------:R-:W0:Y:S10]  /*0630*/  FENCE.VIEW.ASYNC.S ;  /* 0x00000000000073c6 */ /* 0x000e340000000000 */
[----:B0-----:R5:W0:Y:S02]  /*0640*/  SYNCS.EXCH.64 URZ, [UR5+0xe0], UR8 ;  /* 0x0000e00805ff75b2 */ /* 0x001a240008000100 */
[----:B-----5:R-:W-:Y:S01]  /*0650*/  NOP ;  /* 0x0000000000007918 */ /* 0x020fe20000000000 */
.L_x_3:
[----:B------:R-:W-:Y:S01]  /*0660*/  NOP ;  /* 0x0000000000007918 */ /* 0x000fe20000000000 */
[----:B------:R-:W-:Y:S05]  /*0670*/  @P0 BRA `(.L_x_4) ;  /* 0x00000004009c0947 */ /* 0x000fea0003800000 */
[----:B01234-:R-:W-:Y:S01]  /*0680*/  NOP ;  /* 0x0000000000007918 */ /* 0x01ffe20000000000 */
[----:B------:R-:W-:Y:S01]  /*0690*/  UMOV UR4, 0x40 ;  /* 0x0000004000047882 */ /* 0x000fe20000000000 */
[----:B------:R-:W-:Y:S01]  /*06a0*/  UMOV UR5, 0x400 ;  /* 0x0000040000057882 */ /* 0x000fe20000000000 */
[----:B------:R-:W-:Y:S02]  /*06b0*/  ULEA UR4, UR7, UR4, 0x18 ;  /* 0x0000000407047291 */ /* 0x000fe4000f8ec0ff */
[----:B------:R-:W-:-:S07]  /*06c0*/  ULEA UR5, UR7, UR5, 0x18 ;  /* 0x0000000507057291 */ /* 0x000fce000f8ec0ff */
[----:B------:R-:W0:Y:S02]  /*06d0*/  LDS.U8 R0, [UR4] ;  /* 0x00000004ff007984 */ /* 0x000e240008000000 */
[----:B0-----:R-:W-:-:S13]  /*06e0*/  ISETP.NE.AND P0, PT, R0, RZ, PT ;  /* 0x000000ff0000720c */ /* 0x001fda0003f05270 */
[----:B------:R-:W-:Y:S05]  /*06f0*/  @P0 BRA `(.L_x_5) ;  /* 0x0000000400640947 */ /* 0x000fea0003800000 */
[----:B------:R-:W-:Y:S02]  /*0700*/  ULOP3.LUT UR4, UR7, 0x1, URZ, 0xc0, !UPT ;  /* 0x0000000107047892 */ /* 0x000fe4000f8ec0ff */
[----:B------:R-:W-:Y:S02]  /*0710*/  ULOP3.LUT UR6, UR7, 0x1, URZ, 0x3c, !UPT ;  /* 0x0000000107067892 */ /* 0x000fe4000f8e3cff */
[----:B------:R-:W-:-:S09]  /*0720*/  UISETP.NE.U32.AND UP0, UPT, UR4, 0x1, UPT ;  /* 0x000000010400788c */ /* 0x000fd2000bf05070 */
[----:B------:R-:W-:Y:S05]  /*0730*/  BRA.U !UP0, `(.L_x_6) ;  /* 0x0000000108d07547 */ /* 0x000fea000b800000 */
[----:B------:R-:W-:Y:S01]  /*0740*/  ELECT P0, URZ, PT ;  /* 0x0000000000ff782f */ /* 0x000fe20003800000 */
[----:B------:R-:W-:-:S12]  /*0750*/  BSSY B0, `(.L_x_6) ;  /* 0x0000032000007945 */ /* 0x000fd80003800000 */
[----:B------:R-:W-:Y:S05]  /*0760*/  @!P0 BRA `(.L_x_7) ;  /* 0x0000000000c08947 */ /* 0x000fea0003800000 */
[----:B------:R-:W-:Y:S01]  /*0770*/  UMOV UR4, 0x10 ;  /* 0x0000001000047882 */ /* 0x000fe20000000000 */
[----:B------:R-:W0:Y:S04]  /*0780*/  S2R R7, SR_CgaCtaId ;  /* 0x0000000000077919 */ /* 0x000e280000008800 */
[----:B------:R-:W-:Y:S04]  /*0790*/  DEPBAR.LE SB1, 0x36 ;  /* 0x00009d800000791a */ /* 0x000fe80000000000 */
[----:B------:R-:W1:Y:S02]  /*07a0*/  UTCATOMSWS.2CTA.FIND_AND_SET.ALIGN UP4, UR4, UR4 ;  /* 0x00000004000475e3 */ /* 0x000e640008280800 */
[----:B-1----:R-:W-:Y:S01]  /*07b0*/  PLOP3.LUT P0, PT, PT, PT, UP4, 0x80, 0x8 ;  /* 0x000000000008781c */ /* 0x002fe20003f0f048 */
[----:B------:R-:W-:-:S03]  /*07c0*/  IMAD.U32 R4, RZ, RZ, UR4 ;  /* 0x00000004ff047e24 */ /* 0x000fc6000f8e00ff */
[----:B------:R-:W-:-:S04]  /*07d0*/  SEL R0, RZ, 0xffffffff, !P0 ;  /* 0xffffffffff007807 */ /* 0x000fc80004000000 */
[----:B------:R-:W-:-:S13]  /*07e0*/  ISETP.NE.AND P0, PT, R0, RZ, PT ;  /* 0x000000ff0000720c */ /* 0x000fda0003f05270 */
[----:B------:R-:W-:Y:S05]  /*07f0*/  @P0 BRA `(.L_x_8) ;  /* 0x0000000000240947 */ /* 0x000fea0003800000 */
.L_x_9:
[----:B------:R-:W-:Y:S05]  /*0800*/  NANOSLEEP 0x64 ;  /* 0x000000640000795d */ /* 0x000fea0003800000 */
[----:B------:R-:W-:-:S05]  /*0810*/  UMOV UR4, 0x10 ;  /* 0x0000001000047882 */ /* 0x000fca0000000000 */
[----:B------:R-:W-:Y:S04]  /*0820*/  DEPBAR.LE SB1, 0x36 ;  /* 0x00009d800000791a */ /* 0x000fe80000000000 */
[----:B------:R-:W1:Y:S02]  /*0830*/  UTCATOMSWS.2CTA.FIND_AND_SET.ALIGN UP4, UR4, UR4 ;  /* 0x00000004000475e3 */ /* 0x000e640008280800 */
[----:B-1----:R-:W-:Y:S01]  /*0840*/  PLOP3.LUT P0, PT, PT, PT, UP4, 0x80, 0x8 ;  /* 0x000000000008781c */ /* 0x002fe20003f0f048 */
[----:B------:R-:W-:-:S03]  /*0850*/  IMAD.U32 R4, RZ, RZ, UR4 ;  /* 0x00000004ff047e24 */ /* 0x000fc6000f8e00ff */
[----:B------:R-:W-:-:S04]  /*0860*/  SEL R0, RZ, 0xffffffff, !P0 ;  /* 0xffffffffff007807 */ /* 0x000fc80004000000 */
[----:B------:R-:W-:-:S13]  /*0870*/  ISETP.NE.AND P0, PT, R0, RZ, PT ;  /* 0x000000ff0000720c */ /* 0x000fda0003f05270 */
[----:B------:R-:W-:Y:S05]  /*0880*/  @!P0 BRA `(.L_x_9) ;  /* 0xfffffffc00dc8947 */ /* 0x000fea000383ffff */
.L_x_8:
[----:B------:R-:W-:Y:S01]  /*0890*/  MOV R0, 0x60 ;  /* 0x0000006000007802 */ /* 0x000fe20000000f00 */
[----:B------:R-:W-:Y:S02]  /*08a0*/  IMAD.U32 R3, RZ, RZ, UR5 ;  /* 0x00000005ff037e24 */ /* 0x000fe4000f8e00ff */
[----:B------:R-:W-:Y:S01]  /*08b0*/  IMAD.U32 R6, RZ, RZ, UR6 ;  /* 0x00000006ff067e24 */ /* 0x000fe2000f8e00ff */
[----:B0-----:R-:W-:Y:S02]  /*08c0*/  LEA R11, R7, R0, 0x18 ;  /* 0x00000000070b7211 */ /* 0x001fe400078ec0ff */
[----:B------:R-:W-:-:S03]  /*08d0*/  MOV R0, 0x58 ;  /* 0x0000005800007802 */ /* 0x000fc60000000f00 */
[----:B------:R-:W0:Y:S01]  /*08e0*/  LDS R8, [R11] ;  /* 0x000000000b087984 */ /* 0x000e220000000800 */
[----:B------:R-:W-:Y:S01]  /*08f0*/  LEA R7, R7, R0, 0x18 ;  /* 0x0000000007077211 */ /* 0x000fe200078ec0ff */
[----:B0-----:R-:W-:-:S04]  /*0900*/  IMAD.U32 R8, R8, -0x80000000, RZ ;  /* 0x8000000008087824 */ /* 0x001fc800078e00ff */
[----:B------:R-:W0:Y:S02]  /*0910*/  SYNCS.PHASECHK.TRANS64.TRYWAIT P0, [R7+URZ], R8 ;  /* 0x00000008070075a7 */ /* 0x000e2400080011ff */
[----:B0-----:R-:W-:Y:S05]  /*0920*/  @P0 BRA `(.L_x_10) ;  /* 0x0000000000080947 */ /* 0x001fea0003800000 */
[----:B------:R-:W0:Y:S02]  /*0930*/  SYNCS.PHASECHK.TRANS64.TRYWAIT P0, [R7+URZ], R8 ;  /* 0x00000008070075a7 */ /* 0x000e2400080011ff */
[----:B0-----:R-:W-:Y:S05]  /*0940*/  @!P0 BRA `(.L_x_11) ;  /* 0x0000004400808947 */ /* 0x001fea0003800000 */
.L_x_10:
[----:B------:R-:W-:Y:S01]  /*0950*/  VIADD R3, R3, 0xe8 ;  /* 0x000000e803037836 */ /* 0x000fe20000000000 */
[----:B0-----:R-:W-:Y:S01]  /*0960*/  PRMT R7, R6, 0x654, R7 ;  /* 0x0000065406077816 */ /* 0x001fe20000000007 */
[----:B------:R-:W-:Y:S01]  /*0970*/  IMAD.MOV.U32 R0, RZ, RZ, 0x4 ;  /* 0x00000004ff007424 */ /* 0x000fe200078e00ff */
[C---:B------:R-:W-:Y:S01]  /*0980*/  IADD3 R9, PT, PT, R4.reuse, 0x10, RZ ;  /* 0x0000001004097810 */ /* 0x040fe20007ffe0ff */
[----:B------:R-:W-:Y:S01]  /*0990*/  IMAD.SHL.U32 R8, R4, 0x20, RZ ;  /* 0x0000002004087824 */ /* 0x000fe200078e00ff */
[----:B------:R-:W-:Y:S01]  /*09a0*/  PRMT R6, R6, 0x654, R3 ;  /* 0x0000065406067816 */ /* 0x000fe20000000003 */
[----:B------:R0:W-:Y:S01]  /*09b0*/  SYNCS.ARRIVE.TRANS64.RED RZ, [R7+URZ], R0 ;  /* 0x0000000007ff79a7 */ /* 0x0001e200080004ff */
[----:B------:R-:W-:Y:S02]  /*09c0*/  MOV R3, 0xffff ;  /* 0x0000ffff00037802 */ /* 0x000fe40000000f00 */
[----:B------:R1:W-:Y:S02]  /*09d0*/  STS [UR5+0xe8], R8 ;  /* 0x0000e808ff007988 */ /* 0x0003e40008000805 */
[----:B------:R-:W-:-:S02]  /*09e0*/  SHF.L.U32 R3, R3, R4, RZ ;  /* 0x0000000403037219 */ /* 0x000fc400000006ff */
[----:B------:R1:W-:Y:S01]  /*09f0*/  STAS [R6.64], R4 ;  /* 0x0000000406007dbd */ /* 0x0003e2000c0008ff */
[----:B------:R-:W-:Y:S02]  /*0a00*/  UMOV UR4, 0x50 ;  /* 0x0000005000047882 */ /* 0x000fe40000000000 */
[----:B------:R-:W-:Y:S01]  /*0a10*/  ULEA UR4, UR7, UR4, 0x18 ;  /* 0x0000000407047291 */ /* 0x000fe2000f8ec0ff */
[----:B0-----:R-:W-:-:S05]  /*0a20*/  IMAD.MOV.U32 R0, RZ, RZ, 0x1 ;  /* 0x00000001ff007424 */ /* 0x001fca00078e00ff */
[----:B------:R-:W-:-:S04]  /*0a30*/  SHF.L.U32 R10, R0, R9, RZ ;  /* 0x00000009000a7219 */ /* 0x000fc800000006ff */
[----:B------:R-:W-:-:S05]  /*0a40*/  LOP3.LUT R3, R10, R3, RZ, 0xfc, !PT ;  /* 0x000000030a037212 */ /* 0x000fca00078efcff */
[----:B------:R1:W-:Y:S04]  /*0a50*/  ATOMS.OR RZ, [UR4], R3 ;  /* 0x00000003ffff798c */ /* 0x0003e8000b000004 */
[----:B------:R1:W-:Y:S02]  /*0a60*/  ATOMS.XOR RZ, [R11], R0 ;  /* 0x000000000bff738c */ /* 0x0003e40003800000 */
.L_x_7:
[----:B------:R-:W-:Y:S05]  /*0a70*/  BSYNC B0 ;  /* 0x0000000000007941 */ /* 0x000fea0003800000 */
.L_x_6:
[----:B------:R-:W-:Y:S05]  /*0a80*/  BRA.U UP0, `(.L_x_12) ;  /* 0x0000000100907547 */ /* 0x000fea000b800000 */
[----:B------:R-:W-:Y:S05]  /*0a90*/  WARPSYNC.ALL ;  /* 0x0000000000007948 */ /* 0x000fea0003800000 */
[----:B------:R-:W-:Y:S01]  /*0aa0*/  NOP ;  /* 0x0000000000007918 */ /* 0x000fe20000000000 */
[----:B------:R-:W-:-:S13]  /*0ab0*/  ELECT P0, URZ, PT ;  /* 0x0000000000ff782f */ /* 0x000fda0003800000 */
[----:B------:R-:W-:Y:S05]  /*0ac0*/  @!P0 BRA `(.L_x_12) ;  /* 0x0000000000808947 */ /* 0x000fea0003800000 */
[----:B-1----:R-:W0:Y:S01]  /*0ad0*/  S2R R4, SR_CgaCtaId ;  /* 0x0000000000047919 */ /* 0x002e220000008800 */
[----:B------:R-:W-:Y:S02]  /*0ae0*/  MOV R7, 0x60 ;  /* 0x0000006000077802 */ /* 0x000fe40000000f00 */
[----:B------:R-:W-:Y:S02]  /*0af0*/  MOV R3, 0x58 ;  /* 0x0000005800037802 */ /* 0x000fe40000000f00 */
[C---:B0-----:R-:W-:Y:S02]  /*0b00*/  LEA R7, R4.reuse, R7, 0x18 ;  /* 0x0000000704077211 */ /* 0x041fe400078ec0ff */
[----:B------:R-:W-:-:S03]  /*0b10*/  LEA R4, R4, R3, 0x18 ;  /* 0x0000000304047211 */ /* 0x000fc600078ec0ff */
[----:B------:R-:W0:Y:S02]  /*0b20*/  LDS R0, [R7] ;  /* 0x0000000007007984 */ /* 0x000e240000000800 */
[----:B0-----:R-:W-:-:S04]  /*0b30*/  IMAD.U32 R8, R0, -0x80000000, RZ ;  /* 0x8000000000087824 */ /* 0x001fc800078e00ff */
[----:B------:R-:W0:Y:S02]  /*0b40*/  SYNCS.PHASECHK.TRANS64.TRYWAIT P0, [R4+URZ], R8 ;  /* 0x00000008040075a7 */ /* 0x000e2400080011ff */
[----:B0-----:R-:W-:Y:S05]  /*0b50*/  @P0 BRA `(.L_x_13) ;  /* 0x0000000000080947 */ /* 0x001fea0003800000 */
[----:B------:R-:W0:Y:S02]  /*0b60*/  SYNCS.PHASECHK.TRANS64.TRYWAIT P0, [R4+URZ], R8 ;  /* 0x00000008040075a7 */ /* 0x000e2400080011ff */
[----:B0-----:R-:W-:Y:S05]  /*0b70*/  @!P0 BRA `(.L_x_14) ;  /* 0x00000044000c8947 */ /* 0x001fea0003800000 */
.L_x_13:
[----:B------:R-:W1:Y:S01]  /*0b80*/  LDS R8, [UR5+0xe8] ;  /* 0x0000e805ff087984 */ /* 0x000e620008000800 */
[----:B------:R-:W-:Y:S02]  /*0b90*/  HFMA2 R0, -RZ, RZ, 0, 5.9604644775390625e-08 ;  /* 0x00000001ff007431 */ /* 0x000fe400000001ff */
[----:B------:R-:W-:Y:S02]  /*0ba0*/  IMAD.MOV.U32 R3, RZ, RZ, 0xffff ;  /* 0x0000ffffff037424 */ /* 0x000fe400078e00ff */
[----:B-1----:R-:W-:-:S03]  /*0bb0*/  IMAD.SHL.U32 R6, R8, 0x20, RZ ;  /* 0x0000002008067824 */ /* 0x002fc600078e00ff */
[----:B------:R-:W-:Y:S01]  /*0bc0*/  SHF.L.U32 R3, R3, R8, RZ ;  /* 0x0000000803037219 */ /* 0x000fe200000006ff */
[----:B0-----:R-:W-:Y:S01]  /*0bd0*/  VIADD R9, R8, 0x10 ;  /* 0x0000001008097836 */ /* 0x001fe20000000000 */
[----:B------:R0:W-:Y:S01]  /*0be0*/  STS [UR5+0xe8], R6 ;  /* 0x0000e806ff007988 */ /* 0x0001e20008000805 */
[----:B------:R-:W-:-:S03]  /*0bf0*/  UMOV UR4, 0x50 ;  /* 0x0000005000047882 */ /* 0x000fc60000000000 */
[----:B------:R-:W-:Y:S01]  /*0c00*/  SHF.L.U32 R8, R0, R9, RZ ;  /* 0x0000000900087219 */ /* 0x000fe200000006ff */
[----:B------:R-:W-:Y:S01]  /*0c10*/  ULEA UR4, UR7, UR4, 0x18 ;  /* 0x0000000407047291 */ /* 0x000fe2000f8ec0ff */
[----:B------:R-:W-:Y:S02]  /*0c20*/  MOV R9, UR6 ;  /* 0x0000000600097c02 */ /* 0x000fe40008000f00 */
[----:B------:R-:W-:Y:S02]  /*0c30*/  LOP3.LUT R3, R8, R3, RZ, 0xfc, !PT ;  /* 0x0000000308037212 */ /* 0x000fe400078efcff */
[----:B------:R-:W-:-:S04]  /*0c40*/  PRMT R9, R9, 0x654, R4 ;  /* 0x0000065409097816 */ /* 0x000fc80000000004 */
[----:B------:R0:W-:Y:S01]  /*0c50*/  ATOMS.OR RZ, [UR4], R3 ;  /* 0x00000003ffff798c */ /* 0x0001e2000b000004 */
[----:B------:R0:W-:Y:S03]  /*0c60*/  SYNCS.ARRIVE.TRANS64.RED.A1T0 RZ, [R9+URZ], RZ ;  /* 0x000000ff09ff79a7 */ /* 0x0001e600081004ff */
[----:B------:R0:W-:Y:S01]  /*0c70*/  ATOMS.XOR RZ, [R7], R0 ;  /* 0x0000000007ff738c */ /* 0x0001e20003800000 */
[----:B------:R-:W-:Y:S05]  /*0c80*/  BRA `(.L_x_12) ;  /* 0x0000000000107947 */ /* 0x000fea0003800000 */
.L_x_5:
[----:B------:R-:W-:Y:S02]  /*0c90*/  MOV R0, 0xffffffff ;  /* 0xffffffff00007802 */ /* 0x000fe40000000f00 */
[----:B------:R-:W-:-:S03]  /*0ca0*/  MOV R6, 0xcd0 ;  /* 0x00000cd000067802 */ /* 0x000fc60000000f00 */
[----:B------:R0:W-:Y:S04]  /*0cb0*/  STS [UR5+0xe8], R0 ;  /* 0x0000e800ff007988 */ /* 0x0001e80008000805 */
[----:B0-----:R-:W-:Y:S05]  /*0cc0*/  CALL.REL.NOINC `($__internal_1_$__cuda_sm10x_tcgen05_guardrail_trap_phase_invalid_during_alloc) ;  /* 0x0000004800dc7944 */ /* 0x001fea0003c00000 */
.L_x_12:
[----:B------:R-:W-:Y:S05]  /*0cd0*/  WARPSYNC.ALL ;  /* 0x0000000000007948 */ /* 0x000fea0003800000 */
[----:B------:R-:W-:Y:S01]  /*0ce0*/  NOP ;  /* 0x0000000000007918 */ /* 0x000fe20000000000 */
.L_x_4:
[----:B------:R-:W5:Y:S08]  /*0cf0*/  S2UR UR4, SR_CgaCtaId ;  /* 0x00000000000479c3 */ /* 0x000f700000008800 */
[----:B01234-:R-:W-:Y:S01]  /*0d00*/  BAR.SYNC.DEFER_BLOCKING 0x1, 0x180 ;  /* 0x0046000000007b1d */ /* 0x01ffe20000010000 */
[----:B------:R-:W-:Y:S02]  /*0d10*/  MOV R6, 0x400 ;  /* 0x0000040000067802 */ /* 0x000fe40000000f00 */
[----:B------:R-:W-:Y:S01]  /*0d20*/  ISETP.NE.AND P0, PT, R2, 0x9, PT ;  /* 0x000000090200780c */ /* 0x000fe20003f05270 */
[----:B-----5:R-:W-:-:S02]  /*0d30*/  IMAD.U32 R3, RZ, RZ, UR4 ;  /* 0x00000004ff037e24 */ /* 0x020fc4000f8e00ff */
[----:B------:R-:W0:Y:S03]  /*0d40*/  LDCU UR4, c[0x0][0x36c] ;  /* 0x00006d80ff0477ac */ /* 0x000e260008000800 */
[----:B------:R-:W-:-:S05]  /*0d50*/  LEA R6, R3, R6, 0x18 ;  /* 0x0000000603067211 */ /* 0x000fca00078ec0ff */
[----:B------:R1:W2:Y:S01]  /*0d60*/  LDS R0, [R6+0xe8] ;  /* 0x0000e80006007984 */ /* 0x0002a20000000800 */
[----:B------:R-:W-:Y:S01]  /*0d70*/  NOP ;  /* 0x0000000000007918 */ /* 0x000fe20000000000 */
[----:B0-----:R-:W-:-:S09]  /*0d80*/  UISETP.EQ.U32.AND UP0, UPT, UR4, 0x1, UPT ;  /* 0x000000010400788c */ /* 0x001fd2000bf02070 */
[----:B------:R-:W-:Y:S05]  /*0d90*/  BRA.U !UP0, `(.L_x_15) ;  /* 0x0000000108087547 */ /* 0x000fea000b800000 */
[----:B------:R-:W-:Y:S01]  /*0da0*/  UCGABAR_ARV ;  /* 0x00000000000079c7 */ /* 0x000fe20008000000 */
[----:B------:R-:W-:Y:S05]  /*0db0*/  BRA `(.L_x_16) ;  /* 0x0000000000047947 */ /* 0x000fea0003800000 */
.L_x_15:
[----:B------:R-:W-:Y:S01]  /*0dc0*/  NOP ;  /* 0x0000000000007918 */ /* 0x000fe20000000000 */
.L_x_16:
[----:B------:R-:W0:Y:S01]  /*0dd0*/  S2UR UR4, SR_CTAID.Y ;  /* 0x00000000000479c3 */ /* 0x000e220000002600 */
[----:B------:R-:W-:-:S07]  /*0de0*/  R2UR UR5, R6 ;  /* 0x00000000060572ca */ /* 0x000fce00000e0000 */
[----:B------:R-:W3:Y:S06]  /*0df0*/  S2UR UR14, SR_CTAID.Z ;  /* 0x00000000000e79c3 */ /* 0x000eec0000002700 */
[----:B------:R-:W-:-:S04]  /*0e00*/  UIADD3 UR5, UPT, UPT, UR5, 0x18f, URZ ;  /* 0x0000018f05057890 */ /* 0x000fc8000fffe0ff */
[----:B------:R-:W-:-:S04]  /*0e10*/  ULOP3.LUT UR7, UR5, 0xfffffd80, URZ, 0xc0, !UPT ;  /* 0xfffffd8005077892 */ /* 0x000fc8000f8ec0ff */
[----:B------:R-:W-:Y:S02]  /*0e20*/  UIADD3 UR6, UPT, UPT, UR7, 0x10000, URZ ;  /* 0x0001000007067890 */ /* 0x000fe4000fffe0ff */
[----:B------:R-:W-:Y:S01]  /*0e30*/  UIADD3 UR5, UPT, UPT, UR7, 0x20000, URZ ;  /* 0x0002000007057890 */ /* 0x000fe2000fffe0ff */
[----:B0-----:R-:W-:Y:S05]  /*0e40*/  BRA.U !UP0, `(.L_x_17) ;  /* 0x00000001080c7547 */ /* 0x001fea000b800000 */
[----:B------:R-:W-:Y:S01]  /*0e50*/  UCGABAR_WAIT ;  /* 0x0000000000007dc7 */ /* 0x000fe20008000000 */
[----:B------:R-:W-:Y:S01]  /*0e60*/  CCTL.IVALL ;  /* 0x00000000ff00798f */ /* 0x000fe20002000000 */
[----:B------:R-:W-:Y:S05]  /*0e70*/  BRA `(.L_x_18) ;  /* 0x0000000000047947 */ /* 0x000fea0003800000 */
.L_x_17:
[----:B------:R-:W-:Y:S06]  /*0e80*/  BAR.SYNC.DEFER_BLOCKING 0x0 ;  /* 0x0000000000007b1d */ /* 0x000fec0000010000 */
.L_x_18:
[----:B------:R-:W-:Y:S05]  /*0e90*/  @P0 BRA `(.L_x_19) ;  /* 0x0000000c00740947 */ /* 0x000fea0003800000 */
[----:B------:R-:W-:-:S08]  /*0ea0*/  NOP ;  /* 0x0000000000007918 */ /* 0x000fd00000000000 */
[----:B------:R-:W0:-:S00]  /*0eb0*/  USETMAXREG.DEALLOC.CTAPOOL 0x20 ;  /* 0x00000020000079c8 */ /* 0x000e0000080e0500 */
[----:B------:R-:W4:Y:S01]  /*0ec0*/  LDCU UR10, c[0x0][0x44c] ;  /* 0x00008980ff0a77ac */ /* 0x000f220008000800 */
[----:B0-----:R-:W-:Y:S01]  /*0ed0*/  IMAD.MOV.U32 R10, RZ, RZ, RZ ;  /* 0x000000ffff0a7224 */ /* 0x001fe200078e00ff */
[----:B------:R-:W0:Y:S01]  /*0ee0*/  LDCU UR9, c[0x0][0x50c] ;  /* 0x0000a180ff0977ac */ /* 0x000e220008000800 */
[----:B------:R-:W5:Y:S01]  /*0ef0*/  LDCU UR8, c[0x0][0x5d0] ;  /* 0x0000ba00ff0877ac */ /* 0x000f620008000800 */
[----:B------:R-:W1:Y:S01]  /*0f00*/  LDCU.64 UR30, c[0x0][0x348] ;  /* 0x00006900ff1e77ac */ /* 0x000e620008000a00 */
[----:B------:R-:W-:Y:S01]  /*0f10*/  ULOP3.LUT UR11, UR23, 0x1fffffe, UR11, 0xf8, !UPT ;  /* 0x01fffffe170b7892 */ /* 0x000fe2000f8ef80b */
[----:B----4-:R-:W-:Y:S01]  /*0f20*/  IMAD.U32 R9, RZ, RZ, UR10 ;  /* 0x0000000aff097e24 */ /* 0x010fe2000f8e00ff */
[----:B------:R-:W-:Y:S02]  /*0f30*/  ULOP3.LUT UR12, UR4, UR10, URZ, 0x3c, !UPT ;  /* 0x0000000a040c7292 */ /* 0x000fe4000f8e3cff */
[----:B------:R-:W-:Y:S01]  /*0f40*/  UISETP.NE.AND UP6, UPT, UR10, URZ, UPT ;  /* 0x000000ff0a00728c */ /* 0x000fe2000bfc5270 */
[----:B0-----:R-:W-:Y:S01]  /*0f50*/  MOV R8, UR9 ;  /* 0x0000000900087c02 */ /* 0x001fe20008000f00 */
[----:B------:R-:W-:Y:S01]  /*0f60*/  UISETP.GE.AND UP4, UPT, UR12, URZ, UPT ;  /* 0x000000ff0c00728c */ /* 0x000fe2000bf86270 */
[----:B------:R-:W-:Y:S01]  /*0f70*/  IABS R9, R9 ;  /* 0x0000000900097213 */ /* 0x000fe20000000000 */
[----:B------:R-:W-:Y:S01]  /*0f80*/  ULOP3.LUT UR16, UR4, UR9, URZ, 0x3c, !UPT ;  /* 0x0000000904107292 */ /* 0x000fe2000f8e3cff */
[----:B-----5:R-:W-:Y:S01]  /*0f90*/  IMAD.U32 R7, RZ, RZ, UR8 ;  /* 0x00000008ff077e24 */ /* 0x020fe2000f8e00ff */
[----:B------:R-:W-:Y:S01]  /*0fa0*/  IABS R8, R8 ;  /* 0x0000000800087213 */ /* 0x000fe20000000000 */
[----:B------:R-:W0:Y:S01]  /*0fb0*/  I2F.RP R4, R9 ;  /* 0x0000000900047306 */ /* 0x000e220000209400 */
[----:B------:R-:W-:-:S02]  /*0fc0*/  ULOP3.LUT UR12, UR4, UR8, URZ, 0x3c, !UPT ;  /* 0x00000008040c7292 */ /* 0x000fc4000f8e3cff */
[----:B------:R-:W-:Y:S01]  /*0fd0*/  IABS R7, R7 ;  /* 0x0000000700077213 */ /* 0x000fe20000000000 */
[----:B------:R-:W-:Y:S02]  /*0fe0*/  UISETP.GE.AND UP0, UPT, UR16, URZ, UPT ;  /* 0x000000ff1000728c */ /* 0x000fe4000bf06270 */
[----:B------:R-:W-:Y:S02]  /*0ff0*/  UISETP.GE.AND UP5, UPT, UR12, URZ, UPT ;  /* 0x000000ff0c00728c */ /* 0x000fe4000bfa6270 */
[----:B------:R-:W4:Y:S01]  /*1000*/  I2F.RP R12, R8 ;  /* 0x00000008000c7306 */ /* 0x000f220000209400 */
[----:B------:R-:W-:Y:S02]  /*1010*/  USHF.L.U32 UR35, UR23, 0x6, URZ ;  /* 0x0000000617237899 */ /* 0x000fe400080006ff */
[----:B------:R-:W-:Y:S01]  /*1020*/  USHF.L.U32 UR11, UR11, 0x7, URZ ;  /* 0x000000070b0b7899 */ /* 0x000fe200080006ff */
[----:B------:R-:W-:-:S04]  /*1030*/  UMOV UR24, URZ ;  /* 0x000000ff00187c82 */ /* 0x000fc80008000000 */
[----:B0-----:R-:W0:Y:S08]  /*1040*/  MUFU.RCP R4, R4 ;  /* 0x0000000400047308 */ /* 0x001e300000001000 */
[----:B------:R-:W5:Y:S08]  /*1050*/  I2F.RP R3, R7 ;  /* 0x0000000700037306 */ /* 0x000f700000209400 */
[----:B----4-:R-:W4:Y:S01]  /*1060*/  MUFU.RCP R14, R12 ;  /* 0x0000000c000e7308 */ /* 0x010f220000001000 */
[----:B0-----:R-:W-:-:S07]  /*1070*/  IADD3 R11, PT, PT, R4, 0xffffffe, RZ ;  /* 0x0ffffffe040b7810 */ /* 0x001fce0007ffe0ff */
[----:B------:R-:W0:Y:S08]  /*1080*/  F2I.FTZ.U32.TRUNC.NTZ R11, R11 ;  /* 0x0000000b000b7305 */ /* 0x000e30000021f000 */
[----:B-----5:R-:W5:Y:S01]  /*1090*/  MUFU.RCP R3, R3 ;  /* 0x0000000300037308 */ /* 0x020f620000001000 */
[----:B----4-:R-:W-:Y:S01]  /*10a0*/  VIADD R14, R14, 0xffffffe ;  /* 0x0ffffffe0e0e7836 */ /* 0x010fe20000000000 */
[----:B------:R-:W-:-:S02]  /*10b0*/  MOV R12, RZ ;  /* 0x000000ff000c7202 */ /* 0x000fc40000000f00 */
[----:B0-----:R-:W-:-:S04]  /*10c0*/  IADD3 R4, PT, PT, RZ, -R11, RZ ;  /* 0x8000000bff047210 */ /* 0x001fc80007ffe0ff */
[----:B------:R0:W4:Y:S01]  /*10d0*/  F2I.FTZ.U32.TRUNC.NTZ R15, R14 ;  /* 0x0000000e000f7305 */ /* 0x000122000021f000 */
[----:B------:R-:W-:Y:S02]  /*10e0*/  IMAD R13, R4, R9, RZ ;  /* 0x00000009040d7224 */ /* 0x000fe400078e02ff */
[----:B------:R-:W3:Y:S02]  /*10f0*/  S2R R4, SR_CTAID.Y ;  /* 0x0000000000047919 */ /* 0x000ee40000002600 */
[----:B------:R-:W-:Y:S01]  /*1100*/  IMAD.HI.U32 R10, R11, R13, R10 ;  /* 0x0000000d0b0a7227 */ /* 0x000fe200078e000a */
[----:B-----5:R-:W-:-:S06]  /*1110*/  IADD3 R13, PT, PT, R3, 0xffffffe, RZ ;  /* 0x0ffffffe030d7810 */ /* 0x020fcc0007ffe0ff */
[----:B------:R-:W5:Y:S01]  /*1120*/  F2I.FTZ.U32.TRUNC.NTZ R13, R13 ;  /* 0x0000000d000d7305 */ /* 0x000f62000021f000 */
[----:B0-----:R-:W-:Y:S02]  /*1130*/  HFMA2 R14, -RZ, RZ, 0, 0 ;  /* 0x00000000ff0e7431 */ /* 0x001fe400000001ff */
[----:B----4-:R-:W-:-:S04]  /*1140*/  IMAD.MOV R3, RZ, RZ, -R15 ;  /* 0x000000ffff037224 */ /* 0x010fc800078e0a0f */
[----:B------:R-:W-:-:S04]  /*1150*/  IMAD R3, R3, R8, RZ ;  /* 0x0000000803037224 */ /* 0x000fc800078e02ff */
[----:B------:R-:W-:-:S04]  /*1160*/  IMAD.HI.U32 R3, R15, R3, R14 ;  /* 0x000000030f037227 */ /* 0x000fc800078e000e */
[----:B-----5:R-:W-:-:S04]  /*1170*/  IMAD.MOV R11, RZ, RZ, -R13 ;  /* 0x000000ffff0b7224 */ /* 0x020fc800078e0a0d */
[----:B------:R-:W-:Y:S01]  /*1180*/  IMAD R11, R11, R7, RZ ;  /* 0x000000070b0b7224 */ /* 0x000fe200078e02ff */
[----:B---3--:R-:W-:-:S03]  /*1190*/  IABS R4, R4 ;  /* 0x0000000400047213 */ /* 0x008fc60000000000 */
[----:B------:R-:W-:-:S04]  /*11a0*/  IMAD.HI.U32 R12, R13, R11, R12 ;  /* 0x0000000b0d0c7227 */ /* 0x000fc800078e000c */
[----:B------:R-:W-:-:S04]  /*11b0*/  IMAD.HI.U32 R11, R3, R4, RZ ;  /* 0x00000004030b7227 */ /* 0x000fc800078e00ff */
[----:B------:R-:W-:Y:S01]  /*11c0*/  IMAD.HI.U32 R10, R10, R4, RZ ;  /* 0x000000040a0a7227 */ /* 0x000fe200078e00ff */
[----:B------:R-:W-:-:S03]  /*11d0*/  IADD3 R3, PT, PT, -R11, RZ, RZ ;  /* 0x000000ff0b037210 */ /* 0x000fc60007ffe1ff */
[----:B------:R-:W-:-:S04]  /*11e0*/  IMAD.HI.U32 R12, R12, R4, RZ ;  /* 0x000000040c0c7227 */ /* 0x000fc800078e00ff */
[----:B------:R-:W-:Y:S02]  /*11f0*/  IMAD.MOV R14, RZ, RZ, -R10 ;  /* 0x000000ffff0e7224 */ /* 0x000fe400078e0a0a */
[C---:B------:R-:W-:Y:S02]  /*1200*/  IMAD R13, R8.reuse, R3, R4 ;  /* 0x00000003080d7224 */ /* 0x040fe400078e0204 */
[----:B------:R-:W-:Y:S02]  /*1210*/  IMAD.MOV R3, RZ, RZ, -R12 ;  /* 0x000000ffff037224 */ /* 0x000fe400078e0a0c */
[--C-:B------:R-:W-:Y:S01]  /*1220*/  IMAD R14, R9, R14, R4.reuse ;  /* 0x0000000e090e7224 */ /* 0x100fe200078e0204 */
[----:B------:R-:W-:Y:S01]  /*1230*/  ISETP.GT.U32.AND P1, PT, R8, R13, PT ;  /* 0x0000000d0800720c */ /* 0x000fe20003f24070 */
[----:B------:R-:W-:-:S03]  /*1240*/  IMAD R4, R7, R3, R4 ;  /* 0x0000000307047224 */ /* 0x000fc600078e0204 */
[----:B------:R-:W-:Y:S02]  /*1250*/  ISETP.GT.U32.AND P2, PT, R9, R14, PT ;  /* 0x0000000e0900720c */ /* 0x000fe40003f44070 */
[----:B------:R-:W-:-:S07]  /*1260*/  ISETP.GT.U32.AND P0, PT, R7, R4, PT ;  /* 0x000000040700720c */ /* 0x000fce0003f04070 */
[----:B------:R-:W-:Y:S02]  /*1270*/  @!P1 IMAD.IADD R13, R13, 0x1, -R8 ;  /* 0x000000010d0d9824 */ /* 0x000fe400078e0a08 */
[----:B------:R-:W-:Y:S02]  /*1280*/  @!P1 VIADD R11, R11, 0x1 ;  /* 0x000000010b0b9836 */ /* 0x000fe40000000000 */
[----:B------:R-:W-:Y:S01]  /*1290*/  @!P2 IADD3 R14, PT, PT, R14, -R9, RZ ;  /* 0x800000090e0ea210 */ /* 0x000fe20007ffe0ff */
[----:B------:R-:W-:Y:S01]  /*12a0*/  @!P2 VIADD R10, R10, 0x1 ;  /* 0x000000010a0aa836 */ /* 0x000fe20000000000 */
[----:B------:R-:W-:Y:S02]  /*12b0*/  @!P0 IADD3 R4, PT, PT, R4, -R7, RZ ;  /* 0x8000000704048210 */ /* 0x000fe40007ffe0ff */
[----:B------:R-:W-:Y:S02]  /*12c0*/  ISETP.GE.U32.AND P5, PT, R14, R9, PT ;  /* 0x000000090e00720c */ /* 0x000fe40003fa6070 */
[----:B------:R-:W-:-:S02]  /*12d0*/  ISETP.GE.U32.AND P4, PT, R13, R8, PT ;  /* 0x000000080d00720c */ /* 0x000fc40003f86070 */
[----:B------:R-:W-:Y:S01]  /*12e0*/  ISETP.GE.U32.AND P2, PT, R4, R7, PT ;  /* 0x000000070400720c */ /* 0x000fe20003f46070 */
[----:B------:R-:W-:Y:S01]  /*12f0*/  IMAD.MOV.U32 R4, RZ, RZ, 0x1 ;  /* 0x00000001ff047424 */ /* 0x000fe200078e00ff */
[----:B------:R-:W-:-:S07]  /*1300*/  @!P0 IADD3 R12, PT, PT, R12, 0x1, RZ ;  /* 0x000000010c0c8810 */ /* 0x000fce0007ffe0ff */
[----:B------:R-:W-:Y:S02]  /*1310*/  @P5 IADD3 R10, PT, PT, R10, 0x1, RZ ;  /* 0x000000010a0a5810 */ /* 0x000fe40007ffe0ff */
[----:B------:R-:W-:Y:S02]  /*1320*/  @P4 VIADD R11, R11, 0x1 ;  /* 0x000000010b0b4836 */ /* 0x000fe40000000000 */
[----:B------:R-:W-:Y:S02]  /*1330*/  @P2 IADD3 R12, PT, PT, R12, 0x1, RZ ;  /* 0x000000010c0c2810 */ /* 0x000fe40007ffe0ff */
[----:B------:R-:W-:Y:S02]  /*1340*/  R2UR UR13, R10 ;  /* 0x000000000a0d72ca */ /* 0x000fe400000e0000 */
[----:B------:R-:W-:Y:S02]  /*1350*/  R2UR UR28, R12 ;  /* 0x000000000c1c72ca */ /* 0x000fe400000e0000 */
[----:B------:R-:W-:-:S09]  /*1360*/  R2UR UR36, R11 ;  /* 0x000000000b2472ca */ /* 0x000fd200000e0000 */
[----:B------:R-:W-:Y:S02]  /*1370*/  @!UP4 UIADD3 UR13, UPT, UPT, -UR13, URZ, URZ ;  /* 0x000000ff0d0dc290 */ /* 0x000fe4000fffe1ff */
[----:B------:R-:W-:Y:S02]  /*1380*/  @!UP6 ULOP3.LUT UR13, URZ, UR10, URZ, 0x33, !UPT ;  /* 0x0000000aff0de292 */ /* 0x000fe4000f8e33ff */
[----:B------:R-:W-:Y:S02]  /*1390*/  @!UP5 UIADD3 UR28, UPT, UPT, -UR28, URZ, URZ ;  /* 0x000000ff1c1cd290 */ /* 0x000fe4000fffe1ff */
[----:B------:R-:W-:Y:S02]  /*13a0*/  UISETP.NE.AND UP6, UPT, UR9, URZ, UPT ;  /* 0x000000ff0900728c */ /* 0x000fe4000bfc5270 */
[----:B------:R-:W-:Y:S02]  /*13b0*/  @!UP0 UIADD3 UR36, UPT, UPT, -UR36, URZ, URZ ;  /* 0x000000ff24248290 */ /* 0x000fe4000fffe1ff */
[----:B------:R-:W-:-:S02]  /*13c0*/  UISETP.NE.AND UP5, UPT, UR8, URZ, UPT ;  /* 0x000000ff0800728c */ /* 0x000fc4000bfa5270 */
[----:B-1----:R-:W-:Y:S02]  /*13d0*/  UIADD3 UR32, UP0, UPT, UR30, 0x40, URZ ;  /* 0x000000401e207890 */ /* 0x002fe4000ff1e0ff */
[----:B------:R-:W-:Y:S02]  /*13e0*/  UIADD3 UR12, UPT, UPT, -UR13, URZ, URZ ;  /* 0x000000ff0d0c7290 */ /* 0x000fe4000fffe1ff */
[----:B------:R-:W-:Y:S02]  /*13f0*/  UIADD3.X UR33, UPT, UPT, URZ, UR31, URZ, UP0, !UPT ;  /* 0x0000001fff217290 */ /* 0x000fe400087fe4ff */
[----:B------:R-:W-:Y:S02]  /*1400*/  UIADD3 UR26, UP0, UPT, UR30, 0x40, URZ ;  /* 0x000000401e1a7890 */ /* 0x000fe4000ff1e0ff */
[----:B------:R-:W-:Y:S02]  /*1410*/  UIMAD UR12, UR10, UR12, UR4 ;  /* 0x0000000c0a0c72a4 */ /* 0x000fe4000f8e0204 */
[----:B------:R-:W-:-:S02]  /*1420*/  UIADD3.X UR27, UPT, UPT, URZ, UR31, URZ, UP0, !UPT ;  /* 0x0000001fff1b7290 */ /* 0x000fc400087fe4ff */
[----:B------:R-:W-:Y:S02]  /*1430*/  UPLOP3.LUT UP4, UPT, UPT, UPT, UPT, 0x80, 0x8 ;  /* 0x000000000008789c */ /* 0x000fe40003f8f070 */
[----:B------:R-:W-:Y:S02]  /*1440*/  @!UP6 ULOP3.LUT UR36, URZ, UR9, URZ, 0x33, !UPT ;  /* 0x00000009ff24e292 */ /* 0x000fe4000f8e33ff */
[----:B------:R-:W-:Y:S02]  /*1450*/  @!UP5 ULOP3.LUT UR28, URZ, UR8, URZ, 0x33, !UPT ;  /* 0x00000008ff1cd292 */ /* 0x000fe4000f8e33ff */
[----:B------:R-:W-:Y:S01]  /*1460*/  UISETP.NE.AND UP0, UPT, UR23, URZ, UPT ;  /* 0x000000ff1700728c */ /* 0x000fe2000bf05270 */
[----:B------:R-:W-:-:S10]  /*1470*/  UMOV UR10, URZ ;  /* 0x000000ff000a7c82 */ /* 0x000fd40008000000 */
.L_x_22:
[----:B------:R-:W-:Y:S01]  /*1480*/  R2UR UR9, R6 ;  /* 0x00000000060972ca */ /* 0x000fe200000e0000 */
[----:B------:R-:W-:Y:S01]  /*1490*/  UPLOP3.LUT UP5, UPT, UPT, UPT, UP4, 0x80, 0x8 ;  /* 0x000000000008789c */ /* 0x000fe20003faf040 */
[----:B------:R-:W-:-:S11]  /*14a0*/  SHF.L.U32 R8, R4, 0x1f, RZ ;  /* 0x0000001f04087819 */ /* 0x000fd600000006ff */
[----:B------:R-:W-:-:S09]  /*14b0*/  ULEA UR9, UR24, UR9, 0x3 ;  /* 0x0000000918097291 */ /* 0x000fd2000f8e18ff */
[----:B0-----:R-:W0:Y:S02]  /*14c0*/  SYNCS.PHASECHK.TRANS64.TRYWAIT P0, [UR9+0x10], R8 ;  /* 0x00001008ff0075a7 */ /* 0x001e240008001109 */
[----:B01----:R-:W-:Y:S05]  /*14d0*/  @!P0 BRA `(.L_x_20) ;  /* 0x0000003800cc8947 */ /* 0x003fea0003800000 */
.L_x_86:
[----:B------:R-:W-:Y:S05]  /*14e0*/  BRA.U UP0, `(.L_x_21) ;  /* 0x00000001000c7547 */ /* 0x000fea000b800000 */
[----:B------:R-:W-:-:S13]  /*14f0*/  ELECT P0, URZ, PT ;  /* 0x0000000000ff782f */ /* 0x000fda0003800000 */
[----:B0-----:R-:W-:-:S04]  /*1500*/  @P0 MOV R3, 0x10000 ;  /* 0x0001000000030802 */ /* 0x001fc80000000f00 */
[----:B------:R1:W-:Y:S03]  /*1510*/  @P0 SYNCS.ARRIVE.TRANS64 RZ, [UR9], R3 ;  /* 0x00000003ffff09a7 */ /* 0x0003e60008000009 */
.L_x_21:
[----:B------:R-:W-:Y:S02]  /*1520*/  ULEA UR8, UR24, UR7, 0xf ;  /* 0x0000000718087291 */ /* 0x000fe4000f8e78ff */
[----:B------:R-:W-:Y:S02]  /*1530*/  ULOP3.LUT UR9, UR9, 0xfefffff8, URZ, 0xc0, !UPT ;  /* 0xfefffff809097892 */ /* 0x000fe4000f8ec0ff */
[----:B------:R-:W-:Y:S02]  /*1540*/  UIADD3 UR18, UPT, UPT, UR10, 0x40, URZ ;  /* 0x000000400a127890 */ /* 0x000fe4000fffe0ff */
[----:B------:R-:W-:Y:S01]  /*1550*/  UIADD3 UR16, UPT, UPT, UR8, 0x4000, URZ ;  /* 0x0000400008107890 */ /* 0x000fe2000fffe0ff */
[----:B------:R-:W-:Y:S01]  /*1560*/  UMOV UR19, UR11 ;  /* 0x0000000b00137c82 */ /* 0x000fe20008000000 */
[----:B------:R-:W-:Y:S01]  /*1570*/  UMOV UR20, UR12 ;  /* 0x0000000c00147c82 */ /* 0x000fe20008000000 */
[----:B------:R-:W-:Y:S01]  /*1580*/  UMOV UR21, UR13 ;  /* 0x0000000d00157c82 */ /* 0x000fe20008000000 */
[----:B------:R-:W-:Y:S01]  /*1590*/  UMOV UR22, UR14 ;  /* 0x0000000e00167c82 */ /* 0x000fe20008000000 */
[----:B------:R-:W-:Y:S01]  /*15a0*/  UMOV UR17, UR9 ;  /* 0x0000000900117c82 */ /* 0x000fe20008000000 */
[----:B------:R3:W-:Y:S01]  /*15b0*/  UTMALDG.5D.2CTA [UR8], [UR32], desc[URZ] ;  /* 0x0000ff08200075b4 */ /* 0x0007e20008221000 */
[----:B------:R-:W-:-:S04]  /*15c0*/  UIADD3 UR24, UPT, UPT, UR24, 0x1, URZ ;  /* 0x0000000118187890 */ /* 0x000fc8000fffe0ff */
[----:B------:R-:W-:Y:S01]  /*15d0*/  UISETP.NE.AND UP4, UPT, UR24, 0x2, UPT ;  /* 0x000000021800788c */ /* 0x000fe2000bf85270 */
[----:B------:R4:W-:Y:S03]  /*15e0*/  UTMALDG.5D.2CTA [UR16], [UR26], desc[URZ] ;  /* 0x0000ff101a0075b4 */ /* 0x0009e60008221000 */
[----:B------:R-:W-:Y:S02]  /*15f0*/  USEL UR25, URZ, 0x1, UP4 ;  /* 0x00000001ff197887 */ /* 0x000fe4000a000000 */
[----:B------:R-:W-:Y:S02]  /*1600*/  USEL UR24, UR24, URZ, UP4 ;  /* 0x000000ff18187287 */ /* 0x000fe4000a000000 */
[----:B------:R-:W-:Y:S02]  /*1610*/  UPLOP3.LUT UP4, UPT, UPT, UPT, UPT, 0x40, 0x4 ;  /* 0x000000000004789c */ /* 0x000fe40003f8e870 */
[----:B------:R-:W-:Y:S01]  /*1620*/  LOP3.LUT R4, R4, UR25, RZ, 0x3c, !PT ;  /* 0x0000001904047c12 */ /* 0x000fe2000f8e3cff */
[----:B---3--:R-:W-:Y:S01]  /*1630*/  UMOV UR10, 0x80 ;  /* 0x00000080000a7882 */ /* 0x008fe20000000000 */
[----:B----4-:R-:W-:Y:S07]  /*1640*/  BRA.U UP5, `(.L_x_22) ;  /* 0xfffffffd058c7547 */ /* 0x010fee000b83ffff */
[----:B------:R-:W3:Y:S01]  /*1650*/  S2UR UR16, SR_CgaCtaId ;  /* 0x00000000001079c3 */ /* 0x000ee20000008800 */
[----:B------:R-:W-:Y:S01]  /*1660*/  UIADD3 UR18, UP0, UPT, UR30, 0x100, URZ ;  /* 0x000001001e127890 */ /* 0x000fe2000ff1e0ff */
[----:B------:R-:W-:Y:S01]  /*1670*/  HFMA2 R4, -RZ, RZ, 0, 5.9604644775390625e-08 ;  /* 0x00000001ff047431 */ /* 0x000fe200000001ff */
[----:B------:R-:W-:Y:S01]  /*1680*/  UIADD3 UR20, UP4, UPT, UR30, 0x100, URZ ;  /* 0x000001001e147890 */ /* 0x000fe2000ff9e0ff */
[----:B------:R-:W-:Y:S01]  /*1690*/  UMOV UR8, 0x400 ;  /* 0x0000040000087882 */ /* 0x000fe20000000000 */
[----:B------:R-:W-:Y:S02]  /*16a0*/  UIADD3.X UR19, UPT, UPT, URZ, UR31, URZ, UP0, !UPT ;  /* 0x0000001fff137290 */ /* 0x000fe400087fe4ff */
[----:B------:R-:W-:Y:S02]  /*16b0*/  UPLOP3.LUT UP5, UPT, UPT, UPT, UPT, 0x80, 0x8 ;  /* 0x000000000008789c */ /* 0x000fe40003faf070 */
[----:B------:R-:W-:Y:S02]  /*16c0*/  UIADD3.X UR21, UPT, UPT, URZ, UR31, URZ, UP4, !UPT ;  /* 0x0000001fff157290 */ /* 0x000fe4000a7fe4ff */
[----:B------:R-:W-:Y:S01]  /*16d0*/  UISETP.NE.AND UP0, UPT, UR23, URZ, UPT ;  /* 0x000000ff1700728c */ /* 0x000fe2000bf05270 */
[----:B------:R-:W-:Y:S01]  /*16e0*/  UMOV UR17, URZ ;  /* 0x000000ff00117c82 */ /* 0x000fe20008000000 */
[----:B------:R-:W-:Y:S01]  /*16f0*/  UMOV UR34, URZ ;  /* 0x000000ff00227c82 */ /* 0x000fe20008000000 */
[----:B---3--:R-:W-:-:S12]  /*1700*/  ULEA UR16, UR16, UR8, 0x18 ;  /* 0x0000000810107291 */ /* 0x008fd8000f8ec0ff */
.L_x_25:
[----:B------:R-:W-:Y:S01]  /*1710*/  ULEA UR33, UR17, UR16, 0x3 ;  /* 0x0000001011217291 */ /* 0x000fe2000f8e18ff */
[----:B------:R-:W-:Y:S01]  /*1720*/  SHF.L.U32 R6, R4, 0x1f, RZ ;  /* 0x0000001f04067819 */ /* 0x000fe200000006ff */
[----:B------:R-:W-:-:S07]  /*1730*/  UPLOP3.LUT UP4, UPT, UPT, UPT, UP5, 0x80, 0x8 ;  /* 0x000000000008789c */ /* 0x000fce0003f8f050 */
[----:B---3--:R-:W3:Y:S02]  /*1740*/  SYNCS.PHASECHK.TRANS64.TRYWAIT P0, [UR33+0x40], R6 ;  /* 0x00004006ff0075a7 */ /* 0x008ee40008001121 */
[----:B0--3--:R-:W-:Y:S05]  /*1750*/  @!P0 BRA `(.L_x_23) ;  /* 0x0000003800488947 */ /* 0x009fea0003800000 */
.L_x_88:
[----:B------:R-:W-:Y:S05]  /*1760*/  BRA.U UP0, `(.L_x_24) ;  /* 0x00000001000c7547 */ /* 0x000fea000b800000 */
[----:B------:R-:W-:-:S13]  /*1770*/  ELECT P0, URZ, PT ;  /* 0x0000000000ff782f */ /* 0x000fda0003800000 */
[----:B01----:R-:W-:-:S04]  /*1780*/  @P0 MOV R3, 0x8000 ;  /* 0x0000800000030802 */ /* 0x003fc80000000f00 */
[----:B------:R3:W-:Y:S03]  /*1790*/  @P0 SYNCS.ARRIVE.TRANS64 RZ, [UR33+0x20], R3 ;  /* 0x00002003ffff09a7 */ /* 0x0007e60008000021 */
.L_x_24:
[----:B------:R-:W-:Y:S02]  /*17a0*/  UIADD3 UR33, UPT, UPT, UR33, 0x20, URZ ;  /* 0x0000002021217890 */ /* 0x000fe4000fffe0ff */
[----:B------:R-:W-:Y:S02]  /*17b0*/  ULEA UR8, UR17, UR7, 0xe ;  /* 0x0000000711087291 */ /* 0x000fe4000f8e70ff */
[----:B------:R-:W-:Y:S02]  /*17c0*/  ULOP3.LUT UR33, UR33, 0xfefffff8, URZ, 0xc0, !UPT ;  /* 0xfefffff821217892 */ /* 0x000fe4000f8ec0ff */
[----:B------:R-:W-:Y:S02]  /*17d0*/  UIADD3 UR32, UPT, UPT, UR8, 0x10000, URZ ;  /* 0x0001000008207890 */ /* 0x000fe4000fffe0ff */
[----:B------:R-:W-:Y:S02]  /*17e0*/  UIADD3 UR10, UPT, UPT, UR34, 0x40, URZ ;  /* 0x00000040220a7890 */ /* 0x000fe4000fffe0ff */
[----:B------:R-:W-:Y:S01]  /*17f0*/  UIADD3 UR8, UPT, UPT, UR8, 0x12000, URZ ;  /* 0x0001200008087890 */ /* 0x000fe2000fffe0ff */
[----:B------:R-:W-:Y:S01]  /*1800*/  UMOV UR37, UR14 ;  /* 0x0000000e00257c82 */ /* 0x000fe20008000000 */
[----:B------:R-:W-:Y:S01]  /*1810*/  UMOV UR11, UR35 ;  /* 0x00000023000b7c82 */ /* 0x000fe20008000000 */
[----:B------:R-:W-:Y:S01]  /*1820*/  UMOV UR12, UR36 ;  /* 0x00000024000c7c82 */ /* 0x000fe20008000000 */
[----:B------:R-:W-:Y:S01]  /*1830*/  UMOV UR13, UR14 ;  /* 0x0000000e000d7c82 */ /* 0x000fe20008000000 */
[----:B------:R-:W-:Y:S01]  /*1840*/  UMOV UR9, UR33 ;  /* 0x0000002100097c82 */ /* 0x000fe20008000000 */
[----:B------:R4:W-:Y:S01]  /*1850*/  UTMALDG.4D.2CTA [UR32], [UR20], desc[URZ] ;  /* 0x0000ff20140075b4 */ /* 0x0009e20008219000 */
[----:B------:R-:W-:-:S04]  /*1860*/  UIADD3 UR17, UPT, UPT, UR17, 0x1, URZ ;  /* 0x0000000111117890 */ /* 0x000fc8000fffe0ff */
[----:B------:R-:W-:Y:S01]  /*1870*/  UISETP.NE.AND UP5, UPT, UR17, 0x4, UPT ;  /* 0x000000041100788c */ /* 0x000fe2000bfa5270 */
[----:B------:R5:W-:Y:S03]  /*1880*/  UTMALDG.4D.2CTA [UR8], [UR18], desc[URZ] ;  /* 0x0000ff08120075b4 */ /* 0x000be60008219000 */
[----:B------:R-:W-:Y:S02]  /*1890*/  USEL UR22, URZ, 0x1, UP5 ;  /* 0x00000001ff167887 */ /* 0x000fe4000a800000 */
[----:B------:R-:W-:Y:S02]  /*18a0*/  USEL UR17, UR17, URZ, UP5 ;  /* 0x000000ff11117287 */ /* 0x000fe4000a800000 */
[----:B------:R-:W-:Y:S02]  /*18b0*/  UPLOP3.LUT UP5, UPT, UPT, UPT, UPT, 0x40, 0x4 ;  /* 0x000000000004789c */ /* 0x000fe40003fae870 */
[----:B------:R-:W-:Y:S01]  /*18c0*/  LOP3.LUT R4, R4, UR22, RZ, 0x3c, !PT ;  /* 0x0000001604047c12 */ /* 0x000fe2000f8e3cff */
[----:B----4-:R-:W-:Y:S01]  /*18d0*/  UMOV UR34, 0x80 ;  /* 0x0000008000227882 */ /* 0x010fe20000000000 */
[----:B-----5:R-:W-:Y:S07]  /*18e0*/  BRA.U UP4, `(.L_x_25) ;  /* 0xfffffffd04887547 */ /* 0x020fee000b83ffff */
[----:B------:R-:W4:Y:S01]  /*18f0*/  S2UR UR8, SR_CgaCtaId ;  /* 0x00000000000879c3 */ /* 0x000f220000008800 */
[----:B------:R-:W-:Y:S01]  /*1900*/  MOV R6, 0x400 ;  /* 0x0000040000067802 */ /* 0x000fe20000000f00 */
[----:B0-----:R-:W-:Y:S01]  /*1910*/  IMAD.MOV.U32 R7, RZ, RZ, -0x80000000 ;  /* 0x80000000ff077424 */ /* 0x001fe200078e00ff */
[----:B------:R-:W-:Y:S01]  /*1920*/  UISETP.NE.AND UP4, UPT, UR23, URZ, UPT ;  /* 0x000000ff1700728c */ /* 0x000fe2000bf85270 */
[----:B-1-34-:R-:W-:-:S05]  /*1930*/  IMAD.U32 R3, RZ, RZ, UR8 ;  /* 0x00000008ff037e24 */ /* 0x01afca000f8e00ff */
[----:B------:R-:W-:-:S04]  /*1940*/  LEA R6, R3, R6, 0x18 ;  /* 0x0000000603067211 */ /* 0x000fc800078ec0ff */
[----:B------:R-:W0:Y:S02]  /*1950*/  SYNCS.PHASECHK.TRANS64.TRYWAIT P0, [R6+URZ+0x50], R7 ;  /* 0x00005007060075a7 */ /* 0x000e2400080011ff */
[----:B0-----:R-:W-:Y:S05]  /*1960*/  @!P0 BRA `(.L_x_26) ;  /* 0x0000003400e08947 */ /* 0x001fea0003800000 */
.L_x_90:
[----:B------:R-:W-:Y:S05]  /*1970*/  BRA.U UP4, `(.L_x_27) ;  /* 0x00000001040c7547 */ /* 0x000fea000b800000 */
[----:B------:R-:W-:-:S13]  /*1980*/  ELECT P0, URZ, PT ;  /* 0x0000000000ff782f */ /* 0x000fda0003800000 */
[----:B0-----:R-:W-:-:S04]  /*1990*/  @P0 MOV R9, 0x8000 ;  /* 0x0000800000090802 */ /* 0x001fc80000000f00 */
[----:B------:R1:W-:Y:S03]  /*19a0*/  @P0 SYNCS.ARRIVE.TRANS64 RZ, [R6+URZ+0x30], R9 ;  /* 0x0000300906ff09a7 */ /* 0x0003e600080000ff */
.L_x_27:
[----:B------:R-:W-:Y:S01]  /*19b0*/  ELECT P0, URZ, PT ;  /* 0x0000000000ff782f */ /* 0x000fe20003800000 */
[----:B------:R-:W-:Y:S02]  /*19c0*/  UIADD3 UR8, UP0, UPT, UR30, 0x1c0, URZ ;  /* 0x000001c01e087890 */ /* 0x000fe4000ff1e0ff */
[----:B------:R-:W-:Y:S02]  /*19d0*/  UIADD3 UR24, UPT, UPT, UR7, 0x28000, URZ ;  /* 0x0002800007187890 */ /* 0x000fe4000fffe0ff */
[----:B------:R-:W-:Y:S01]  /*19e0*/  UIADD3.X UR9, UPT, UPT, URZ, UR31, URZ, UP0, !UPT ;  /* 0x0000001fff097290 */ /* 0x000fe200087fe4ff */
[----:B------:R-:W-:Y:S01]  /*19f0*/  UMOV UR27, 0xffffff80 ;  /* 0xffffff80001b7882 */ /* 0x000fe20000000000 */
[----:B------:R-:W-:Y:S01]  /*1a00*/  UMOV UR26, UR35 ;  /* 0x00000023001a7c82 */ /* 0x000fe20008000000 */
[----:B------:R-:W-:-:S05]  /*1a10*/  UMOV UR29, UR14 ;  /* 0x0000000e001d7c82 */ /* 0x000fca0008000000 */
[----:B------:R-:W-:-:S05]  /*1a20*/  @P0 VIADD R4, R6, 0x30 ;  /* 0x0000003006040836 */ /* 0x000fca0000000000 */
[----:B------:R-:W-:-:S13]  /*1a30*/  @P0 R2UR UR25, R4 ;  /* 0x00000000041902ca */ /* 0x000fda00000e0000 */
[----:B------:R-:W-:-:S09]  /*1a40*/  ULOP3.LUT UR25, UR25, 0xfefffc30, URZ, 0xc0, !UPT ;  /* 0xfefffc3019197892 */ /* 0x000fd2000f8ec0ff */
[----:B------:R3:W-:Y:S01]  /*1a50*/  UTMALDG.4D.2CTA [UR24], [UR8], desc[URZ] ;  /* 0x0000ff18080075b4 */ /* 0x0007e20008219000 */
[----:B------:R-:W4:Y:S02]  /*1a60*/  SYNCS.PHASECHK.TRANS64.TRYWAIT P0, [R6+URZ+0x58], R7 ;  /* 0x00005807060075a7 */ /* 0x000f2400080011ff */
[----:B---34-:R-:W-:Y:S05]  /*1a70*/  @!P0 BRA `(.L_x_28) ;  /* 0x0000003400b88947 */ /* 0x018fea0003800000 */
.L_x_92:
[----:B------:R-:W-:Y:S05]  /*1a80*/  BRA.U UP4, `(.L_x_29) ;  /* 0x00000001040c7547 */ /* 0x000fea000b800000 */
[----:B------:R-:W-:-:S13]  /*1a90*/  ELECT P0, URZ, PT ;  /* 0x0000000000ff782f */ /* 0x000fda0003800000 */
[----:B------:R-:W-:-:S04]  /*1aa0*/  @P0 MOV R7, 0x8000 ;  /* 0x0000800000070802 */ /* 0x000fc80000000f00 */
[----:B------:R3:W-:Y:S03]  /*1ab0*/  @P0 SYNCS.ARRIVE.TRANS64 RZ, [R6+URZ+0x38], R7 ;  /* 0x0000380706ff09a7 */ /* 0x0007e600080000ff */
.L_x_29:
[----:B------:R-:W-:Y:S01]  /*1ac0*/  ELECT P0, URZ, PT ;  /* 0x0000000000ff782f */ /* 0x000fe20003800000 */
[----:B------:R-:W-:Y:S02]  /*1ad0*/  UIADD3 UR16, UP0, UPT, UR30, 0x1c0, URZ ;  /* 0x000001c01e107890 */ /* 0x000fe4000ff1e0ff */
[----:B------:R-:W-:Y:S02]  /*1ae0*/  UIADD3 UR10, UPT, UPT, UR35, 0x80, URZ ;  /* 0x00000080230a7890 */ /* 0x000fe4000fffe0ff */
[----:B------:R-:W-:Y:S02]  /*1af0*/  UIADD3 UR8, UPT, UPT, UR7, 0x2c000, URZ ;  /* 0x0002c00007087890 */ /* 0x000fe4000fffe0ff */
[----:B------:R-:W-:Y:S01]  /*1b00*/  UIADD3.X UR17, UPT, UPT, URZ, UR31, URZ, UP0, !UPT ;  /* 0x0000001fff117290 */ /* 0x000fe200087fe4ff */
[----:B------:R-:W-:Y:S01]  /*1b10*/  UMOV UR11, 0xffffff80 ;  /* 0xffffff80000b7882 */ /* 0x000fe20000000000 */
[----:B------:R-:W-:Y:S01]  /*1b20*/  UMOV UR12, UR28 ;  /* 0x0000001c000c7c82 */ /* 0x000fe20008000000 */
[----:B------:R-:W-:-:S03]  /*1b30*/  UMOV UR13, UR14 ;  /* 0x0000000e000d7c82 */ /* 0x000fc60008000000 */
[----:B------:R-:W-:-:S05]  /*1b40*/  @P0 VIADD R4, R6, 0x38 ;  /* 0x0000003806040836 */ /* 0x000fca0000000000 */
[----:B------:R-:W-:-:S13]  /*1b50*/  @P0 R2UR UR9, R4 ;  /* 0x00000000040902ca */ /* 0x000fda00000e0000 */
[----:B------:R-:W-:-:S09]  /*1b60*/  ULOP3.LUT UR9, UR9, 0xfefffc38, URZ, 0xc0, !UPT ;  /* 0xfefffc3809097892 */ /* 0x000fd2000f8ec0ff */
[----:B------:R4:W-:Y:S01]  /*1b70*/  UTMALDG.4D.2CTA [UR8], [UR16], desc[URZ] ;  /* 0x0000ff08100075b4 */ /* 0x0009e20008219000 */
[----:B------:R-:W5:Y:S02]  /*1b80*/  SYNCS.PHASECHK.TRANS64.TRYWAIT P0, [R6+URZ+0x58], RZ ;  /* 0x000058ff060075a7 */ /* 0x000f6400080011ff */
[----:B----45:R-:W-:Y:S05]  /*1b90*/  @!P0 BRA `(.L_x_30) ;  /* 0x00000034008c8947 */ /* 0x030fea0003800000 */
.L_x_93:
[----:B------:R-:W-:Y:S05]  /*1ba0*/  BRA.U UP4, `(.L_x_31) ;  /* 0x00000001040c7547 */ /* 0x000fea000b800000 */
[----:B------:R-:W-:-:S13]  /*1bb0*/  ELECT P0, URZ, PT ;  /* 0x0000000000ff782f */ /* 0x000fda0003800000 */
[----:B---3--:R-:W-:-:S04]  /*1bc0*/  @P0 MOV R7, 0x8000 ;  /* 0x0000800000070802 */ /* 0x008fc80000000f00 */
[----:B------:R5:W-:Y:S03]  /*1bd0*/  @P0 SYNCS.ARRIVE.TRANS64 RZ, [R6+URZ+0x38], R7 ;  /* 0x0000380706ff09a7 */ /* 0x000be600080000ff */
.L_x_31:
[----:B------:R-:W0:Y:S02]  /*1be0*/  SYNCS.PHASECHK.TRANS64.TRYWAIT P0, [R6+URZ+0x18], RZ ;  /* 0x000018ff060075a7 */ /* 0x000e2400080011ff */
[----:B0-----:R-:W-:Y:S05]  /*1bf0*/  @!P0 BRA `(.L_x_32) ;  /* 0x0000003400888947 */ /* 0x001fea0003800000 */
.L_x_94:
[----:B------:R-:W-:Y:S05]  /*1c00*/  BRA.U UP4, `(.L_x_19) ;  /* 0x0000000104187547 */ /* 0x000fea000b800000 */
[----:B------:R-:W-:Y:S01]  /*1c10*/  ELECT P0, URZ, PT ;  /* 0x0000000000ff782f */ /* 0x000fe20003800000 */
[----:B------:R-:W-:-:S12]  /*1c20*/  BSSY.RECONVERGENT B0, `(.L_x_19) ;  /* 0x0000004000007945 */ /* 0x000fd80003800200 */
[----:B------:R-:W-:Y:S05]  /*1c30*/  @!P0 BRA `(.L_x_33) ;  /* 0x0000000000088947 */ /* 0x000fea0003800000 */
[----:B---3-5:R-:W-:-:S04]  /*1c40*/  HFMA2 R7, -RZ, RZ, 5.9604644775390625e-08, 0 ;  /* 0x00010000ff077431 */ /* 0x028fc800000001ff */
[----:B------:R3:W-:Y:S03]  /*1c50*/  SYNCS.ARRIVE.TRANS64 RZ, [R6+URZ+0x8], R7 ;  /* 0x0000080706ff79a7 */ /* 0x0007e600080000ff */
.L_x_33:
[----:B------:R-:W-:Y:S05]  /*1c60*/  BSYNC.RECONVERGENT B0 ;  /* 0x0000000000007941 */ /* 0x000fea0003800200 */
.L_x_19:
[----:B------:R-:W-:-:S13]  /*1c70*/  ISETP.NE.AND P0, PT, R2, 0x8, PT ;  /* 0x000000080200780c */ /* 0x000fda0003f05270 */
[----:B------:R-:W-:Y:S05]  /*1c80*/  @P0 BRA `(.L_x_34) ;  /* 0x0000001400900947 */ /* 0x000fea0003800000 */
[----:B------:R-:W-:-:S08]  /*1c90*/  NOP ;  /* 0x0000000000007918 */ /* 0x000fd00000000000 */
[----:B------:R-:W0:-:S00]  /*1ca0*/  USETMAXREG.DEALLOC.CTAPOOL 0x20 ;  /* 0x00000020000079c8 */ /* 0x000e0000080e0500 */
[----:B------:R-:W-:Y:S01]  /*1cb0*/  UISETP.NE.AND UP0, UPT, UR15, URZ, UPT ;  /* 0x000000ff0f00728c */ /* 0x000fe2000bf05270 */
[----:B0-----:R-:W-:-:S08]  /*1cc0*/  MOV R4, 0x1 ;  /* 0x0000000100047802 */ /* 0x001fd00000000f00 */
[----:B------:R-:W-:Y:S05]  /*1cd0*/  BRA.U UP0, `(.L_x_35) ;  /* 0x00000015004c7547 */ /* 0x000fea000b800000 */
[----:B---3-5:R-:W-:Y:S01]  /*1ce0*/  IMAD.MOV.U32 R7, RZ, RZ, -0x80000000 ;  /* 0x80000000ff077424 */ /* 0x028fe200078e00ff */
[C---:B------:R-:W-:Y:S01]  /*1cf0*/  LEA.HI R4, R3.reuse, R3, RZ, 0x1 ;  /* 0x0000000303047211 */ /* 0x040fe200078f08ff */
[----:B------:R-:W0:Y:S01]  /*1d00*/  S2UR UR18, SR_CgaCtaId ;  /* 0x00000000001279c3 */ /* 0x000e220000008800 */
[----:B------:R-:W-:Y:S01]  /*1d10*/  R2UR UR15, R3 ;  /* 0x00000000030f72ca */ /* 0x000fe200000e0000 */
[----:B------:R-:W-:Y:S01]  /*1d20*/  UMOV UR38, 0x10202010 ;  /* 0x1020201000267882 */ /* 0x000fe20000000000 */
[----:B------:R-:W-:Y:S01]  /*1d30*/  R2UR UR8, R4 ;  /* 0x00000000040872ca */ /* 0x000fe200000e0000 */
[----:B------:R-:W-:Y:S01]  /*1d40*/  UMOV UR21, 0x1 ;  /* 0x0000000100157882 */ /* 0x000fe20000000000 */
[----:B------:R-:W-:Y:S01]  /*1d50*/  USEL UR39, URZ, 0x4000, UP2 ;  /* 0x00004000ff277887 */ /* 0x000fe20009000000 */
[----:B------:R-:W-:Y:S01]  /*1d60*/  VIADD R8, R6, 0x18f ;  /* 0x0000018f06087836 */ /* 0x000fe20000000000 */
[----:B------:R-:W-:Y:S01]  /*1d70*/  USEL UR38, UR38, 0x10200010, !UP1 ;  /* 0x1020001026267887 */ /* 0x000fe2000c800000 */
[----:B------:R-:W3:Y:S01]  /*1d80*/  SYNCS.PHASECHK.TRANS64.TRYWAIT P0, [R6+URZ+0x70], R7 ;  /* 0x00007007060075a7 */ /* 0x000ee200080011ff */
[----:B------:R-:W-:Y:S01]  /*1d90*/  USHF.R.U32.HI UR20, URZ, 0x4, UR6 ;  /* 0x00000004ff147899 */ /* 0x000fe20008011606 */
[----:B------:R-:W-:Y:S01]  /*1da0*/  PLOP3.LUT P5, PT, PT, PT, PT, 0x80, 0x8 ;  /* 0x000000000008781c */ /* 0x000fe20003faf070 */
[----:B------:R-:W-:Y:S01]  /*1db0*/  UIADD3 UR39, UPT, UPT, UR39, UR38, URZ ;  /* 0x0000002627277290 */ /* 0x000fe2000fffe0ff */
[----:B------:R-:W-:Y:S01]  /*1dc0*/  SHF.R.U32.HI R8, RZ, 0x4, R8 ;  /* 0x00000004ff087819 */ /* 0x000fe20000011608 */
[----:B------:R-:W-:Y:S01]  /*1dd0*/  ULOP3.LUT UR20, UR20, 0x3fd8, URZ, 0xc0, !UPT ;  /* 0x00003fd814147892 */ /* 0x000fe2000f8ec0ff */
[----:B------:R-:W-:Y:S01]  /*1de0*/  PLOP3.LUT P4, PT, PT, PT, PT, 0x8, 0x80 ;  /* 0x000000000080781c */ /* 0x000fe20003f8e170 */
[----:B------:R-:W-:Y:S01]  /*1df0*/  UMOV UR19, 0x400 ;  /* 0x0000040000137882 */ /* 0x000fe20000000000 */
[----:B------:R-:W-:Y:S01]  /*1e00*/  ULOP3.LUT UR8, UR8, 0xfffffffe, URZ, 0xc0, !UPT ;  /* 0xfffffffe08087892 */ /* 0x000fe2000f8ec0ff */
[----:B------:R-:W-:Y:S01]  /*1e10*/  LOP3.LUT R8, R8, 0x3fd8, RZ, 0xc0, !PT ;  /* 0x00003fd808087812 */ /* 0x000fe200078ec0ff */
[----:B------:R-:W-:Y:S01]  /*1e20*/  ULOP3.LUT UR20, UR20, 0x10000, URZ, 0xfc, !UPT ;  /* 0x0001000014147892 */ /* 0x000fe2000f8efcff */
[----:B------:R-:W-:Y:S01]  /*1e30*/  CS2R R14, SRZ ;  /* 0x00000000000e7805 */ /* 0x000fe2000001ff00 */
[----:B------:R-:W-:Y:S01]  /*1e40*/  UIADD3 UR15, UPT, UPT, -UR8, UR15, URZ ;  /* 0x0000000f080f7290 */ /* 0x000fe2000fffe1ff */
[----:B------:R-:W-:Y:S01]  /*1e50*/  IMAD.MOV.U32 R13, RZ, RZ, RZ ;  /* 0x000000ffff0d7224 */ /* 0x000fe200078e00ff */
[----:B------:R-:W-:Y:S01]  /*1e60*/  UMOV UR38, URZ ;  /* 0x000000ff00267c82 */ /* 0x000fe20008000000 */
[----:B------:R-:W-:Y:S01]  /*1e70*/  UMOV UR36, URZ ;  /* 0x000000ff00247c82 */ /* 0x000fe20008000000 */
[----:B------:R-:W-:Y:S01]  /*1e80*/  ULOP3.LUT UR9, UR15, 0x1, URZ, 0x3c, !UPT ;  /* 0x000000010f097892 */ /* 0x000fe2000f8e3cff */
[----:B------:R-:W-:Y:S01]  /*1e90*/  IMAD.MOV.U32 R11, RZ, RZ, RZ ;  /* 0x000000ffff0b7224 */ /* 0x000fe200078e00ff */
[----:B------:R-:W-:Y:S01]  /*1ea0*/  USHF.L.U32 UR8, UR21, UR15, URZ ;  /* 0x0000000f15087299 */ /* 0x000fe200080006ff */
[----:B-1----:R-:W-:Y:S01]  /*1eb0*/  IMAD.MOV.U32 R9, RZ, RZ, RZ ;  /* 0x000000ffff097224 */ /* 0x002fe200078e00ff */
[----:B------:R-:W-:Y:S01]  /*1ec0*/  USHF.L.U32 UR21, UR21, UR9, URZ ;  /* 0x0000000915157299 */ /* 0x000fe200080006ff */
[----:B------:R-:W-:Y:S01]  /*1ed0*/  LOP3.LUT R8, R8, 0x10000, RZ, 0xfc, !PT ;  /* 0x0001000008087812 */ /* 0x000fe200078efcff */
[----:B0-----:R-:W-:-:S02]  /*1ee0*/  ULEA UR16, UR18, UR19, 0x18 ;  /* 0x0000001312107291 */ /* 0x001fc4000f8ec0ff */
[----:B------:R-:W-:Y:S01]  /*1ef0*/  ULOP3.LUT UR21, UR21, UR8, URZ, 0xfc, !UPT ;  /* 0x0000000815157292 */ /* 0x000fe2000f8efcff */
[----:B------:R-:W-:-:S03]  /*1f00*/  UMOV UR37, UR39 ;  /* 0x0000002700257c82 */ /* 0x000fc60008000000 */
[----:B------:R-:W-:Y:S02]  /*1f10*/  ULOP3.LUT UR22, UR21, 0xffff, URZ, 0xc0, !UPT ;  /* 0x0000ffff15167892 */ /* 0x000fe4000f8ec0ff */
[----:B------:R-:W-:Y:S01]  /*1f20*/  ULOP3.LUT UR17, UR21, 0xffff, URZ, 0xc0, !UPT ;  /* 0x0000ffff15117892 */ /* 0x000fe2000f8ec0ff */
[----:B---3--:R-:W-:Y:S11]  /*1f30*/  @!P0 BRA `(.L_x_36) ;  /* 0x0000003000cc8947 */ /* 0x008ff60003800000 */
.L_x_96:
[----:B0-----:R-:W-:Y:S01]  /*1f40*/  HFMA2 R17, -RZ, RZ, 0, 0 ;  /* 0x00000000ff117431 */ /* 0x001fe200000001ff */
[----:B------:R-:W-:Y:S01]  /*1f50*/  BSSY B1, `(.L_x_37) ;  /* 0x000009d000017945 */ /* 0x000fe20003800000 */
[----:B------:R-:W-:Y:S01]  /*1f60*/  MOV R4, UR16 ;  /* 0x0000001000047c02 */ /* 0x000fe20008000f00 */
[----:B------:R-:W-:Y:S01]  /*1f70*/  UMOV UR34, URZ ;  /* 0x000000ff00227c82 */ /* 0x000fe20008000000 */
[----:B------:R-:W-:Y:S01]  /*1f80*/  UMOV UR35, UR39 ;  /* 0x0000002700237c82 */ /* 0x000fe20008000000 */
        /* <DEDUP_REMOVED lines=10> */
.L_x_42:
[----:B------:R-:W-:Y:S01]  /*2030*/  IMAD R3, R9, 0x8, R6 ;  /* 0x0000000809037824 */ /* 0x000fe200078e0206 */
[----:B------:R-:W-:Y:S01]  /*2040*/  BSSY B0, `(.L_x_38) ;  /* 0x0000006000007945 */ /* 0x000fe20003800000 */
[----:B------:R-:W-:Y:S01]  /*2050*/  IMAD.U32 R19, R11, -0x80000000, RZ ;  /* 0x800000000b137824 */ /* 0x000fe200078e00ff */
[----:B------:R-:W-:Y:S02]  /*2060*/  LEA R7, R13, R6, 0x3 ;  /* 0x000000060d077211 */ /* 0x000fe400078e18ff */
[----:B------:R-:W-:Y:S01]  /*2070*/  SHF.L.U32 R10, R14, 0x1f, RZ ;  /* 0x0000001f0e0a7819 */ /* 0x000fe200000006ff */
[----:B0-----:R-:W0:Y:S02]  /*2080*/  SYNCS.PHASECHK.TRANS64.TRYWAIT P0, [R3+URZ], R19 ;  /* 0x00000013030075a7 */ /* 0x001e2400080011ff */
[----:B0-----:R-:W-:Y:S05]  /*2090*/  @!P0 BRA `(.L_x_39) ;  /* 0x0000003000908947 */ /* 0x001fea0003800000 */
.L_x_98:
[----:B------:R-:W-:Y:S05]  /*20a0*/  BSYNC B0 ;  /* 0x0000000000007941 */ /* 0x000fea0003800000 */
.L_x_38:
[----:B------:R-:W1:Y:S01]  /*20b0*/  SYNCS.PHASECHK.TRANS64.TRYWAIT P0, [R7+URZ+0x20], R10 ;  /* 0x0000200a070075a7 */ /* 0x000e6200080011ff */
[----:B------:R-:W-:Y:S04]  /*20c0*/  BSSY B0, `(.L_x_40) ;  /* 0x0000002000007945 */ /* 0x000fe80003800000 */
[----:B-1----:R-:W-:Y:S05]  /*20d0*/  @!P0 BRA `(.L_x_41) ;  /* 0x0000003000988947 */ /* 0x002fea0003800000 */
.L_x_100:
[----:B------:R-:W-:Y:S05]  /*20e0*/  BSYNC B0 ;  /* 0x0000000000007941 */ /* 0x000fea0003800000 */
.L_x_40:
[----:B------:R-:W-:Y:S02]  /*20f0*/  LEA R18, R13, UR20, 0xa ;  /* 0x000000140d127c11 */ /* 0x000fe4000f8e50ff */
[----:B------:R-:W-:Y:S02]  /*2100*/  ELECT P0, URZ, PT ;  /* 0x0000000000ff782f */ /* 0x000fe40003800000 */
[----:B------:R-:W-:Y:S01]  /*2110*/  PLOP3.LUT P2, PT, P5, PT, PT, 0x80, 0x8 ;  /* 0x000000000008781c */ /* 0x000fe20002f4f070 */
[----:B0-----:R-:W-:Y:S10]  /*2120*/  IMAD.MOV.U32 R3, RZ, RZ, RZ ;  /* 0x000000ffff037224 */ /* 0x001ff400078e00ff */
[----:B------:R-:W-:Y:S01]  /*2130*/  @P0 R2UR.BROADCAST UR42, R18 ;  /* 0x00000000122a02ca */ /* 0x000fe200008e0000 */
[----:B------:R-:W-:Y:S01]  /*2140*/  IMAD.IADD R16, R17, 0x1, R8 ;  /* 0x0000000111107824 */ /* 0x000fe200078e0208 */
[----:B------:R-:W-:Y:S01]  /*2150*/  PLOP3.LUT P5, PT, PT, PT, PT, 0x8, 0x80 ;  /* 0x000000000080781c */ /* 0x000fe20003fae170 */
[----:B------:R-:W-:Y:S02]  /*2160*/  VIADD R9, R9, 0x1 ;  /* 0x0000000109097836 */ /* 0x000fe40000000000 */
[----:B------:R-:W-:Y:S01]  /*2170*/  VIADD R13, R13, 0x1 ;  /* 0x000000010d0d7836 */ /* 0x000fe20000000000 */
[----:B------:R-:W-:Y:S02]  /*2180*/  @P0 R2UR.BROADCAST UR40, R16 ;  /* 0x00000000102802ca */ /* 0x000fe400008e0000 */
[----:B------:R-:W-:Y:S01]  /*2190*/  @P0 R2UR UR9, R3 ;  /* 0x00000000030902ca */ /* 0x000fe200000e0000 */
[----:B------:R-:W-:Y:S01]  /*21a0*/  @P0 IMAD.MOV.U32 R19, RZ, RZ, 0x40004040 ;  /* 0x40004040ff130424 */ /* 0x000fe200078e00ff */
[----:B------:R-:W-:Y:S01]  /*21b0*/  ISETP.NE.AND P1, PT, R13, 0x4, PT ;  /* 0x000000040d00780c */ /* 0x000fe20003f25270 */
[----:B------:R-:W-:Y:S01]  /*21c0*/  @P0 IMAD.MOV.U32 R17, RZ, RZ, 0x40004040 ;  /* 0x40004040ff110424 */ /* 0x000fe200078e00ff */
[----:B------:R-:W-:Y:S01]  /*21d0*/  @P0 VOTEU.ANY UP0, P4 ;  /* 0x0000000000ff0886 */ /* 0x000fe20002000100 */
[----:B------:R-:W-:Y:S02]  /*21e0*/  PLOP3.LUT P4, PT, PT, PT, PT, 0x80, 0x8 ;  /* 0x000000000008781c */ /* 0x000fe40003f8f070 */
[----:B------:R-:W-:Y:S02]  /*21f0*/  @P0 R2UR.BROADCAST UR43, R19 ;  /* 0x00000000132b02ca */ /* 0x000fe400008e0000 */
[----:B------:R-:W-:Y:S02]  /*2200*/  @P0 R2UR.BROADCAST UR41, R17 ;  /* 0x00000000112902ca */ /* 0x000fe400008e0000 */
[----:B------:R-:W-:Y:S02]  /*2210*/  ELECT P0, URZ, PT ;  /* 0x0000000000ff782f */ /* 0x000fe40003800000 */
[----:B------:R-:W-:Y:S09]  /*2220*/  SEL R13, R13, RZ, P1 ;  /* 0x000000ff0d0d7207 */ /* 0x000ff20000800000 */
[----:B------:R0:W-:Y:S02]  /*2230*/  UTCHMMA.2CTA gdesc[UR40], gdesc[UR42], tmem[UR9], tmem[UR38], idesc[UR39], UP0 ;  /* 0x00ff262a280075ea */ /* 0x0001e40008200009 */
[----:B------:R-:W-:Y:S01]  /*2240*/  @P0 VIADD R12, R18, 0x2 ;  /* 0x00000002120c0836 */ /* 0x000fe20000000000 */
[----:B------:R-:W-:Y:S01]  /*2250*/  @P0 R2UR UR8, R3 ;  /* 0x00000000030802ca */ /* 0x000fe200000e0000 */
[----:B------:R-:W-:Y:S02]  /*2260*/  @P0 VIADD R10, R16, 0x2 ;  /* 0x00000002100a0836 */ /* 0x000fe40000000000 */
[----:B------:R-:W-:Y:S02]  /*2270*/  @P0 IMAD.MOV.U32 R20, RZ, RZ, R12 ;  /* 0x000000ffff140224 */ /* 0x000fe400078e000c */
[----:B------:R-:W-:Y:S02]  /*2280*/  @P0 IMAD.MOV.U32 R21, RZ, RZ, 0x40004040 ;  /* 0x40004040ff150424 */ /* 0x000fe400078e00ff */
[----:B------:R-:W-:Y:S01]  /*2290*/  @P0 IMAD.MOV.U32 R22, RZ, RZ, R10 ;  /* 0x000000ffff160224 */ /* 0x000fe200078e000a */
[----:B------:R-:W-:Y:S01]  /*22a0*/  @P0 R2UR.BROADCAST UR12, R20 ;  /* 0x00000000140c02ca */ /* 0x000fe200008e0000 */
[----:B------:R-:W-:Y:S01]  /*22b0*/  @P0 IMAD.MOV.U32 R23, RZ, RZ, 0x40004040 ;  /* 0x40004040ff170424 */ /* 0x000fe200078e00ff */
[----:B------:R-:W-:Y:S02]  /*22c0*/  @P0 R2UR.BROADCAST UR13, R21 ;  /* 0x00000000150d02ca */ /* 0x000fe400008e0000 */
[----:B------:R-:W-:Y:S02]  /*22d0*/  @P0 R2UR.BROADCAST UR10, R22 ;  /* 0x00000000160a02ca */ /* 0x000fe400008e0000 */
[----:B------:R-:W-:Y:S02]  /*22e0*/  @P0 R2UR.BROADCAST UR11, R23 ;  /* 0x00000000170b02ca */ /* 0x000fe400008e0000 */
[----:B------:R-:W-:Y:S11]  /*22f0*/  ELECT P0, URZ, PT ;  /* 0x0000000000ff782f */ /* 0x000ff60003800000 */
[----:B------:R1:W-:Y:S02]  /*2300*/  UTCHMMA.2CTA gdesc[UR10], gdesc[UR12], tmem[UR8], tmem[UR36], idesc[UR37], UPT ;  /* 0x00ff240c0a0075ea */ /* 0x0003e4000ba00008 */
[----:B0-----:R-:W-:Y:S01]  /*2310*/  @P0 R2UR UR9, R3 ;  /* 0x00000000030902ca */ /* 0x001fe200000e0000 */
[----:B------:R-:W-:Y:S02]  /*2320*/  @P0 VIADD R12, R18, 0x4 ;  /* 0x00000004120c0836 */ /* 0x000fe40000000000 */
        /* <DEDUP_REMOVED lines=11> */
[----:B-1----:R-:W-:Y:S01]  /*23e0*/  @P0 R2UR UR8, R3 ;  /* 0x00000000030802ca */ /* 0x002fe200000e0000 */
        /* <DEDUP_REMOVED lines=46> */
[----:B------:R-:W-:Y:S01]  /*26d0*/  @P0 R2UR.BROADCAST UR43, R21 ;  /* 0x00000000152b02ca */ /* 0x000fe200008e0000 */
[----:B------:R-:W-:Y:S01]  /*26e0*/  VIADD R18, R18, 0x206 ;  /* 0x0000020612127836 */ /* 0x000fe20000000000 */
[----:B------:R-:W-:Y:S01]  /*26f0*/  @P0 R2UR.BROADCAST UR40, R22 ;  /* 0x00000000162802ca */ /* 0x000fe200008e0000 */
[----:B------:R-:W-:Y:S01]  /*2700*/  VIADD R16, R16, 0x406 ;  /* 0x0000040610107836 */ /* 0x000fe20000000000 */
[----:B------:R-:W-:Y:S02]  /*2710*/  @P0 R2UR.BROADCAST UR41, R23 ;  /* 0x00000000172902ca */ /* 0x000fe400008e0000 */
[----:B------:R-:W-:Y:S11]  /*2720*/  ELECT P0, URZ, PT ;  /* 0x0000000000ff782f */ /* 0x000ff60003800000 */
[----:B------:R-:W-:Y:S02]  /*2730*/  @!UPT UIADD3 URZ, UPT, UPT, URZ, URZ, URZ ;  /* 0x000000fffffff290 */ /* 0x000fe4000fffe0ff */
[----:B-1----:R-:W-:Y:S02]  /*2740*/  @P0 R2UR.BROADCAST UR12, R18 ;  /* 0x00000000120c02ca */ /* 0x002fe400008e0000 */
[----:B------:R-:W-:Y:S01]  /*2750*/  @P0 R2UR.BROADCAST UR10, R16 ;  /* 0x00000000100a02ca */ /* 0x000fe200008e0000 */
[----:B------:R0:W-:Y:S01]  /*2760*/  UTCHMMA.2CTA gdesc[UR40], gdesc[UR42], tmem[UR9], tmem[UR26], idesc[UR27], UPT ;  /* 0x00ff1a2a280075ea */ /* 0x0001e2000ba00009 */
[----:B------:R-:W-:Y:S01]  /*2770*/  @P0 R2UR UR8, R3 ;  /* 0x00000000030802ca */ /* 0x000fe200000e0000 */
[----:B------:R-:W-:Y:S02]  /*2780*/  @P0 IMAD.MOV.U32 R19, RZ, RZ, 0x40004040 ;  /* 0x40004040ff130424 */ /* 0x000fe400078e00ff */
[----:B------:R-:W-:Y:S03]  /*2790*/  @P0 IMAD.MOV.U32 R17, RZ, RZ, 0x40004040 ;  /* 0x40004040ff110424 */ /* 0x000fe600078e00ff */
[----:B------:R-:W-:Y:S02]  /*27a0*/  @P0 R2UR.BROADCAST UR13, R19 ;  /* 0x00000000130d02ca */ /* 0x000fe400008e0000 */
[----:B------:R-:W-:Y:S02]  /*27b0*/  @P0 R2UR.BROADCAST UR11, R17 ;  /* 0x00000000110b02ca */ /* 0x000fe400008e0000 */
[----:B------:R-:W-:Y:S01]  /*27c0*/  ELECT P0, URZ, PT ;  /* 0x0000000000ff782f */ /* 0x000fe20003800000 */
[----:B------:R-:W-:Y:S10]  /*27d0*/  IMAD.MOV.U32 R17, RZ, RZ, 0x800 ;  /* 0x00000800ff117424 */ /* 0x000ff400078e00ff */
[----:B------:R1:W-:Y:S02]  /*27e0*/  UTCHMMA.2CTA gdesc[UR10], gdesc[UR12], tmem[UR8], tmem[UR24], idesc[UR25], UPT ;  /* 0x00ff180c0a0075ea */ /* 0x0003e4000ba00008 */
[----:B------:R-:W-:Y:S05]  /*27f0*/  @P0 VIADD R7, R7, 0x40 ;  /* 0x0000004007070836 */ /* 0x000fea0000000000 */
[----:B0-----:R-:W-:Y:S02]  /*2800*/  @P0 R2UR.BROADCAST UR9, R7 ;  /* 0x00000000070902ca */ /* 0x001fe400008e0000 */
[----:B------:R-:W-:Y:S11]  /*2810*/  ELECT P0, URZ, PT ;  /* 0x0000000000ff782f */ /* 0x000ff60003800000 */
[----:B------:R0:W-:Y:S02]  /*2820*/  UTCBAR.2CTA.MULTICAST [UR9], URZ, UR22 ;  /* 0x000000ff090073e9 */ /* 0x0001e40008200816 */
[----:B----4-:R-:W-:Y:S04]  /*2830*/  @P0 IMAD.MOV.U32 R6, RZ, RZ, R4 ;  /* 0x000000ffff060224 */ /* 0x010fe800078e0004 */
[C---:B------:R-:W-:Y:S02]  /*2840*/  @P0 IMAD R3, R15.reuse, 0x8, R6 ;  /* 0x000000080f030824 */ /* 0x040fe400078e0206 */
[----:B------:R-:W-:Y:S02]  /*2850*/  VIADD R15, R15, 0x1 ;  /* 0x000000010f0f7836 */ /* 0x000fe40000000000 */
[----:B------:R-:W-:Y:S05]  /*2860*/  @P0 VIADD R3, R3, 0x10 ;  /* 0x0000001003030836 */ /* 0x000fea0000000000 */
[----:B-1----:R-:W-:Y:S02]  /*2870*/  @P0 R2UR.BROADCAST UR8, R3 ;  /* 0x00000000030802ca */ /* 0x002fe400008e0000 */
[C---:B------:R-:W-:Y:S02]  /*2880*/  ISETP.NE.AND P0, PT, R9.reuse, 0x2, PT ;  /* 0x000000020900780c */ /* 0x040fe40003f05270 */
[----:B------:R-:W-:Y:S02]  /*2890*/  SEL R3, RZ, 0x1, P1 ;  /* 0x00000001ff037807 */ /* 0x000fe40000800000 */
[----:B------:R-:W-:Y:S02]  /*28a0*/  SEL R10, RZ, 0x1, P0 ;  /* 0x00000001ff0a7807 */ /* 0x000fe40000000000 */
[----:B------:R-:W-:Y:S02]  /*28b0*/  SEL R9, R9, RZ, P0 ;  /* 0x000000ff09097207 */ /* 0x000fe40000000000 */
[----:B------:R-:W-:Y:S02]  /*28c0*/  ISETP.NE.AND P0, PT, R15, 0x2, PT ;  /* 0x000000020f00780c */ /* 0x000fe40003f05270 */
[----:B------:R-:W-:Y:S01]  /*28d0*/  LOP3.LUT R11, R11, R10, RZ, 0x3c, !PT ;  /* 0x0000000a0b0b7212 */ /* 0x000fe200078e3cff */
[----:B------:R0:W-:Y:S01]  /*28e0*/  UTCBAR.2CTA.MULTICAST [UR8], URZ, UR17 ;  /* 0x000000ff080073e9 */ /* 0x0001e20008200811 */
[----:B------:R-:W-:Y:S02]  /*28f0*/  LOP3.LUT R14, R14, R3, RZ, 0x3c, !PT ;  /* 0x000000030e0e7212 */ /* 0x000fe400078e3cff */
[----:B------:R-:W-:Y:S01]  /*2900*/  SEL R15, R15, RZ, P0 ;  /* 0x000000ff0f0f7207 */ /* 0x000fe20000000000 */
[----:B------:R-:W-:Y:S06]  /*2910*/  @P2 BRA `(.L_x_42) ;  /* 0xfffffff400c42947 */ /* 0x000fec000383ffff */
[----:B0-----:R-:W-:Y:S05]  /*2920*/  BSYNC B1 ;  /* 0x0000000000017941 */ /* 0x001fea0003800000 */
.L_x_37:
[----:B------:R-:W0:Y:S01]  /*2930*/  S2UR UR9, SR_CgaCtaId ;  /* 0x00000000000979c3 */ /* 0x000e220000008800 */
[----:B------:R-:W-:Y:S01]  /*2940*/  UMOV UR10, 0x400 ;  /* 0x00000400000a7882 */ /* 0x000fe20000000000 */
[----:B------:R-:W-:Y:S01]  /*2950*/  IMAD.MOV.U32 R7, RZ, RZ, -0x80000000 ;  /* 0x80000000ff077424 */ /* 0x000fe200078e00ff */
[----:B------:R-:W-:Y:S01]  /*2960*/  MOV R6, UR10 ;  /* 0x0000000a00067c02 */ /* 0x000fe20008000f00 */
[----:B0-----:R-:W-:Y:S01]  /*2970*/  ULEA UR8, UR9, UR10, 0x18 ;  /* 0x0000000a09087291 */ /* 0x001fe2000f8ec0ff */
[----:B------:R-:W-:Y:S02]  /*2980*/  IMAD.U32 R3, RZ, RZ, UR9 ;  /* 0x00000009ff037e24 */ /* 0x000fe4000f8e00ff */
[----:B------:R-:W-:Y:S01]  /*2990*/  UMOV UR9, 0x3 ;  /* 0x0000000300097882 */ /* 0x000fe20000000000 */
[----:B------:R-:W-:Y:S02]  /*29a0*/  UIADD3 UR8, UPT, UPT, UR8, 0x60, URZ ;  /* 0x0000006008087890 */ /* 0x000fe4000fffe0ff */
[----:B------:R-:W-:-:S07]  /*29b0*/  LEA R6, R3, R6, 0x18 ;  /* 0x0000000603067211 */ /* 0x000fce00078ec0ff */
[----:B------:R0:W-:Y:S01]  /*29c0*/  UTCBAR.2CTA.MULTICAST [UR8], URZ, UR9 ;  /* 0x000000ff080073e9 */ /* 0x0001e20008200809 */
[----:B------:R-:W1:Y:S02]  /*29d0*/  SYNCS.PHASECHK.TRANS64.TRYWAIT P0, [R6+URZ+0x80], RZ ;  /* 0x000080ff060075a7 */ /* 0x000e6400080011ff */
[----:B01----:R-:W-:Y:S05]  /*29e0*/  @!P0 BRA `(.L_x_43) ;  /* 0x0000002800708947 */ /* 0x003fea0003800000 */
.L_x_101:
[----:B------:R-:W1:Y:S02]  /*29f0*/  SYNCS.PHASECHK.TRANS64.TRYWAIT P0, [R6+URZ+0xd8], R7 ;  /* 0x0000d807060075a7 */ /* 0x000e6400080011ff */
[----:B-1----:R-:W-:Y:S05]  /*2a00*/  @!P0 BRA `(.L_x_44) ;  /* 0x00000028007c8947 */ /* 0x002fea0003800000 */
.L_x_102:
[----:B------:R-:W-:Y:S01]  /*2a10*/  USHF.R.U32.HI UR9, URZ, 0x4, UR5 ;  /* 0x00000004ff097899 */ /* 0x000fe20008011605 */
[----:B-1----:R-:W-:Y:S01]  /*2a20*/  IMAD.MOV.U32 R9, RZ, RZ, 0x10212010 ;  /* 0x10212010ff097424 */ /* 0x002fe200078e00ff */
[----:B------:R-:W-:Y:S01]  /*2a30*/  USEL UR8, URZ, 0x4000, UP3 ;  /* 0x00004000ff087887 */ /* 0x000fe20009800000 */
[----:B------:R-:W-:Y:S01]  /*2a40*/  HFMA2 R11, -RZ, RZ, 0, 1.1920928955078125e-07 ;  /* 0x00000002ff0b7431 */ /* 0x000fe200000001ff */
[----:B------:R-:W-:Y:S01]  /*2a50*/  BSSY B1, `(.L_x_45) ;  /* 0x0000073000017945 */ /* 0x000fe20003800000 */
[----:B------:R-:W-:Y:S01]  /*2a60*/  PLOP3.LUT P0, PT, PT, PT, PT, 0x80, 0x8 ;  /* 0x000000000008781c */ /* 0x000fe20003f0f070 */
[----:B------:R-:W-:Y:S01]  /*2a70*/  IMAD.MOV.U32 R13, RZ, RZ, RZ ;  /* 0x000000ffff0d7224 */ /* 0x000fe200078e00ff */
[----:B------:R-:W-:Y:S01]  /*2a80*/  SEL R9, R9, 0x10210010, !P3 ;  /* 0x1021001009097807 */ /* 0x000fe20005800000 */
[----:B------:R-:W-:Y:S01]  /*2a90*/  IMAD.MOV.U32 R10, RZ, RZ, 0x100 ;  /* 0x00000100ff0a7424 */ /* 0x000fe200078e00ff */
[----:B------:R-:W-:-:S03]  /*2aa0*/  MOV R12, UR9 ;  /* 0x00000009000c7c02 */ /* 0x000fc60008000f00 */
[----:B------:R-:W-:Y:S01]  /*2ab0*/  VIADD R9, R9, UR8 ;  /* 0x0000000809097c36 */ /* 0x000fe20008000000 */
[----:B------:R-:W-:-:S07]  /*2ac0*/  LOP3.LUT R12, R12, 0x3fd8, RZ, 0xc0, !PT ;  /* 0x00003fd80c0c7812 */ /* 0x000fce00078ec0ff */
.L_x_48:
[----:B------:R-:W-:Y:S01]  /*2ad0*/  LEA R7, R11, R6, 0x3 ;  /* 0x000000060b077211 */ /* 0x000fe200078e18ff */
[----:B------:R-:W-:Y:S01]  /*2ae0*/  BSSY B0, `(.L_x_46) ;  /* 0x0000004000007945 */ /* 0x000fe20003800000 */
[----:B------:R-:W-:Y:S04]  /*2af0*/  SHF.L.U32 R15, R13, 0x1f, RZ ;  /* 0x0000001f0d0f7819 */ /* 0x000fe800000006ff */
[----:B-1----:R-:W1:Y:S02]  /*2b00*/  SYNCS.PHASECHK.TRANS64.TRYWAIT P1, [R7+URZ+0x20], R15 ;  /* 0x0000200f070075a7 */ /* 0x002e6400080211ff */
[----:B-1----:R-:W-:Y:S05]  /*2b10*/  @!P1 BRA `(.L_x_47) ;  /* 0x0000002800549947 */ /* 0x002fea0003800000 */
.L_x_104:
[----:B------:R-:W-:Y:S05]  /*2b20*/  BSYNC B0 ;  /* 0x0000000000007941 */ /* 0x000fea0003800000 */
.L_x_46:
[----:B------:R-:W-:Y:S02]  /*2b30*/  R2UR UR13, R9 ;  /* 0x00000000090d72ca */ /* 0x000fe400000e0000 */
[----:B------:R-:W-:Y:S11]  /*2b40*/  ELECT P1, URZ, PT ;  /* 0x0000000000ff782f */ /* 0x000ff60003820000 */
[----:B------:R-:W-:Y:S02]  /*2b50*/  @!UPT UIADD3 URZ, UPT, UPT, URZ, URZ, URZ ;  /* 0x000000fffffff290 */ /* 0x000fe4000fffe0ff */
[----:B------:R-:W-:Y:S01]  /*2b60*/  @P1 R2UR.BROADCAST UR8, R10 ;  /* 0x000000000a0812ca */ /* 0x000fe200008e0000 */
[----:B------:R-:W-:Y:S01]  /*2b70*/  IMAD.MOV.U32 R4, RZ, RZ, RZ ;  /* 0x000000ffff047224 */ /* 0x000fe200078e00ff */
[----:B------:R-:W-:Y:S01]  /*2b80*/  PLOP3.LUT P2, PT, P0, PT, PT, 0x80, 0x8 ;  /* 0x000000000008781c */ /* 0x000fe2000074f070 */
[C---:B------:R-:W-:Y:S01]  /*2b90*/  IMAD R14, R11.reuse, 0x400, R12 ;  /* 0x000004000b0e7824 */ /* 0x040fe200078e020c */
[----:B------:R-:W-:Y:S01]  /*2ba0*/  PLOP3.LUT P0, PT, PT, PT, PT, 0x8, 0x80 ;  /* 0x000000000080781c */ /* 0x000fe20003f0e170 */
[----:B------:R-:W-:Y:S01]  /*2bb0*/  UMOV UR12, URZ ;  /* 0x000000ff000c7c82 */ /* 0x000fe20008000000 */
[----:B------:R-:W-:Y:S02]  /*2bc0*/  VIADD R11, R11, 0x1 ;  /* 0x000000010b0b7836 */ /* 0x000fe40000000000 */
[----:B------:R-:W-:Y:S02]  /*2bd0*/  @P1 R2UR.BROADCAST UR40, R14 ;  /* 0x000000000e2812ca */ /* 0x000fe400008e0000 */
[----:B------:R-:W-:Y:S01]  /*2be0*/  @P1 R2UR UR9, R4 ;  /* 0x00000000040912ca */ /* 0x000fe200000e0000 */
[----:B-1----:R-:W-:Y:S02]  /*2bf0*/  @P1 IMAD.MOV.U32 R15, RZ, RZ, 0x40004040 ;  /* 0x40004040ff0f1424 */ /* 0x002fe400078e00ff */
[----:B------:R-:W-:Y:S03]  /*2c00*/  IMAD.MOV.U32 R4, RZ, RZ, 0x8 ;  /* 0x00000008ff047424 */ /* 0x000fe600078e00ff */
[----:B------:R-:W-:Y:S02]  /*2c10*/  @P1 R2UR.BROADCAST UR41, R15 ;  /* 0x000000000f2912ca */ /* 0x000fe400008e0000 */
[----:B------:R-:W-:Y:S11]  /*2c20*/  ELECT P1, URZ, PT ;  /* 0x0000000000ff782f */ /* 0x000ff60003820000 */
[----:B------:R-:W-:Y:S02]  /*2c30*/  @!UPT UIADD3 URZ, UPT, UPT, URZ, URZ, URZ ;  /* 0x000000fffffff290 */ /* 0x000fe4000fffe0ff */
[----:B------:R-:W-:Y:S01]  /*2c40*/  @P1 R2UR.BROADCAST UR10, R10 ;  /* 0x000000000a0a12ca */ /* 0x000fe200008e0000 */
[----:B------:R1:W-:Y:S01]  /*2c50*/  UTCHMMA.2CTA tmem[UR9], gdesc[UR40], tmem[UR8], tmem[UR12], idesc[UR13], !UPT ;  /* 0x00ff0c28090079ea */ /* 0x0003e2000fa00008 */
[----:B------:R-:W-:Y:S01]  /*2c60*/  @P1 R2UR UR11, R4 ;  /* 0x00000000040b12ca */ /* 0x000fe200000e0000 */
[----:B------:R-:W-:Y:S02]  /*2c70*/  @P1 VIADD R8, R14, 0x80 ;  /* 0x000000800e081836 */ /* 0x000fe40000000000 */
[----:B------:R-:W-:Y:S02]  /*2c80*/  @P1 IMAD.MOV.U32 R17, RZ, RZ, 0x40004040 ;  /* 0x40004040ff111424 */ /* 0x000fe400078e00ff */
[----:B------:R-:W-:Y:S02]  /*2c90*/  @P1 IMAD.MOV.U32 R16, RZ, RZ, R8 ;  /* 0x000000ffff101224 */ /* 0x000fe400078e0008 */
[----:B------:R-:W-:Y:S01]  /*2ca0*/  IMAD.MOV.U32 R4, RZ, RZ, 0x10 ;  /* 0x00000010ff047424 */ /* 0x000fe200078e00ff */
[----:B------:R-:W-:Y:S02]  /*2cb0*/  @P1 R2UR.BROADCAST UR43, R17 ;  /* 0x00000000112b12ca */ /* 0x000fe400008e0000 */
[----:B------:R-:W-:Y:S02]  /*2cc0*/  @P1 R2UR.BROADCAST UR42, R16 ;  /* 0x00000000102a12ca */ /* 0x000fe400008e0000 */
[----:B------:R-:W-:Y:S11]  /*2cd0*/  ELECT P1, URZ, PT ;  /* 0x0000000000ff782f */ /* 0x000ff60003820000 */
[----:B------:R3:W-:Y:S02]  /*2ce0*/  UTCHMMA.2CTA tmem[UR11], gdesc[UR42], tmem[UR10], tmem[UR12], idesc[UR13], UPT ;  /* 0x00ff0c2a0b0079ea */ /* 0x0007e4000ba0000a */
[----:B-1----:R-:W-:Y:S01]  /*2cf0*/  @P1 R2UR UR9, R4 ;  /* 0x00000000040912ca */ /* 0x002fe200000e0000 */
[----:B------:R-:W-:Y:S01]  /*2d00*/  @P1 VIADD R8, R14, 0x100 ;  /* 0x000001000e081836 */ /* 0x000fe20000000000 */
[----:B------:R-:W-:Y:S01]  /*2d10*/  @P1 R2UR.BROADCAST UR8, R10 ;  /* 0x000000000a0812ca */ /* 0x000fe200008e0000 */
[----:B------:R-:W-:Y:S02]  /*2d20*/  @P1 IMAD.MOV.U32 R17, RZ, RZ, 0x40004040 ;  /* 0x40004040ff111424 */ /* 0x000fe400078e00ff */
[----:B------:R-:W-:Y:S02]  /*2d30*/  @P1 IMAD.MOV.U32 R16, RZ, RZ, R8 ;  /* 0x000000ffff101224 */ /* 0x000fe400078e0008 */
[----:B------:R-:W-:Y:S01]  /*2d40*/  IMAD.MOV.U32 R4, RZ, RZ, 0x18 ;  /* 0x00000018ff047424 */ /* 0x000fe200078e00ff */
[----:B------:R-:W-:Y:S02]  /*2d50*/  @P1 R2UR.BROADCAST UR41, R17 ;  /* 0x00000000112912ca */ /* 0x000fe400008e0000 */
[----:B------:R-:W-:Y:S02]  /*2d60*/  @P1 R2UR.BROADCAST UR40, R16 ;  /* 0x00000000102812ca */ /* 0x000fe400008e0000 */
[----:B------:R-:W-:Y:S11]  /*2d70*/  ELECT P1, URZ, PT ;  /* 0x0000000000ff782f */ /* 0x000ff60003820000 */
[----:B------:R1:W-:Y:S02]  /*2d80*/  UTCHMMA.2CTA tmem[UR9], gdesc[UR40], tmem[UR8], tmem[UR12], idesc[UR13], UPT ;  /* 0x00ff0c28090079ea */ /* 0x0003e4000ba00008 */
[----:B---3--:R-:W-:Y:S01]  /*2d90*/  @P1 R2UR UR11, R4 ;  /* 0x00000000040b12ca */ /* 0x008fe200000e0000 */
        /* <DEDUP_REMOVED lines=38> */
[----:B------:R-:W-:Y:S02]  /*3000*/  @!UPT UIADD3 URZ, UPT, UPT, URZ, URZ, URZ ;  /* 0x000000fffffff290 */ /* 0x000fe4000fffe0ff */
[----:B---3--:R-:W-:Y:S01]  /*3010*/  @P1 R2UR UR11, R4 ;  /* 0x00000000040b12ca */ /* 0x008fe200000e0000 */
[----:B------:R-:W-:Y:S01]  /*3020*/  UMOV UR42, URZ ;  /* 0x000000ff002a7c82 */ /* 0x000fe20008000000 */
[----:B------:R-:W-:Y:S01]  /*3030*/  @P1 R2UR.BROADCAST UR10, R10 ;  /* 0x000000000a0a12ca */ /* 0x000fe200008e0000 */
[----:B------:R-:W-:Y:S01]  /*3040*/  UMOV UR43, UR13 ;  /* 0x0000000d002b7c82 */ /* 0x000fe20008000000 */
[----:B------:R-:W-:Y:S01]  /*3050*/  @P1 VIADD R14, R14, 0x380 ;  /* 0x000003800e0e1836 */ /* 0x000fe20000000000 */
[----:B------:R1:W-:Y:S01]  /*3060*/  UTCHMMA.2CTA tmem[UR9], gdesc[UR40], tmem[UR8], tmem[UR42], idesc[UR43], UPT ;  /* 0x00ff2a28090079ea */ /* 0x0003e2000ba00008 */
[----:B------:R-:W-:Y:S02]  /*3070*/  @P1 IMAD.MOV.U32 R15, RZ, RZ, 0x40004040 ;  /* 0x40004040ff0f1424 */ /* 0x000fe400078e00ff */
[----:B------:R-:W-:Y:S01]  /*3080*/  IMAD.MOV.U32 R10, RZ, RZ, 0x180 ;  /* 0x00000180ff0a7424 */ /* 0x000fe200078e00ff */
[----:B------:R-:W-:Y:S01]  /*3090*/  @P1 R2UR.BROADCAST UR12, R14 ;  /* 0x000000000e0c12ca */ /* 0x000fe200008e0000 */
[----:B-1----:R-:W-:Y:S01]  /*30a0*/  UMOV UR41, UR13 ;  /* 0x0000000d00297c82 */ /* 0x002fe20008000000 */
[----:B------:R-:W-:Y:S02]  /*30b0*/  @P1 R2UR.BROADCAST UR13, R15 ;  /* 0x000000000f0d12ca */ /* 0x000fe400008e0000 */
[----:B------:R-:W-:Y:S01]  /*30c0*/  ELECT P1, URZ, PT ;  /* 0x0000000000ff782f */ /* 0x000fe20003820000 */
[----:B------:R-:W-:Y:S01]  /*30d0*/  ULOP3.LUT UR9, UR21, 0xffff, URZ, 0xc0, !UPT ;  /* 0x0000ffff15097892 */ /* 0x000fe2000f8ec0ff */
[----:B------:R-:W-:Y:S09]  /*30e0*/  UMOV UR40, URZ ;  /* 0x000000ff00287c82 */ /* 0x000ff20008000000 */
[----:B------:R1:W-:Y:S02]  /*30f0*/  UTCHMMA.2CTA tmem[UR11], gdesc[UR12], tmem[UR10], tmem[UR40], idesc[UR41], UPT ;  /* 0x00ff280c0b0079ea */ /* 0x0003e4000ba0000a */
[----:B------:R-:W-:Y:S05]  /*3100*/  @P1 VIADD R7, R7, 0x40 ;  /* 0x0000004007071836 */ /* 0x000fea0000000000 */
[----:B------:R-:W-:Y:S02]  /*3110*/  @P1 R2UR.BROADCAST UR8, R7 ;  /* 0x00000000070812ca */ /* 0x000fe400008e0000 */
[C---:B------:R-:W-:Y:S04]  /*3120*/  ISETP.NE.AND P1, PT, R11.reuse, 0x4, PT ;  /* 0x000000040b00780c */ /* 0x040fe80003f25270 */
[----:B------:R-:W-:Y:S02]  /*3130*/  SEL R4, RZ, 0x1, P1 ;  /* 0x00000001ff047807 */ /* 0x000fe40000800000 */
[----:B------:R-:W-:Y:S02]  /*3140*/  SEL R11, R11, RZ, P1 ;  /* 0x000000ff0b0b7207 */ /* 0x000fe40000800000 */
[----:B------:R-:W-:Y:S03]  /*3150*/  LOP3.LUT R13, R13, R4, RZ, 0x3c, !PT ;  /* 0x000000040d0d7212 */ /* 0x000fe600078e3cff */
[----:B------:R1:W-:Y:S01]  /*3160*/  UTCBAR.2CTA.MULTICAST [UR8], URZ, UR9 ;  /* 0x000000ff080073e9 */ /* 0x0003e20008200809 */
[----:B------:R-:W-:Y:S05]  /*3170*/  @P2 BRA `(.L_x_48) ;  /* 0xfffffff800542947 */ /* 0x000fea000383ffff */
[----:B-1----:R-:W-:Y:S05]  /*3180*/  BSYNC B1 ;  /* 0x0000000000017941 */ /* 0x002fea0003800000 */
.L_x_45:
[----:B------:R-:W-:Y:S01]  /*3190*/  R2UR UR9, R6 ;  /* 0x00000000060972ca */ /* 0x000fe200000e0000 */
[----:B------:R-:W-:Y:S01]  /*31a0*/  UMOV UR8, 0x3 ;  /* 0x0000000300087882 */ /* 0x000fe20000000000 */
[----:B------:R-:W-:-:S11]  /*31b0*/  HFMA2 R4, -RZ, RZ, 0, 0 ;  /* 0x00000000ff047431 */ /* 0x000fd600000001ff */
[----:B------:R-:W-:Y:S02]  /*31c0*/  UIADD3 UR10, UPT, UPT, UR9, 0xd0, URZ ;  /* 0x000000d0090a7890 */ /* 0x000fe4000fffe0ff */
[----:B------:R-:W-:-:S07]  /*31d0*/  UIADD3 UR9, UPT, UPT, UR9, 0x90, URZ ;  /* 0x0000009009097890 */ /* 0x000fce000fffe0ff */
[----:B------:R1:W-:Y:S02]  /*31e0*/  UTCBAR.2CTA.MULTICAST [UR10], URZ, UR8 ;  /* 0x000000ff0a0073e9 */ /* 0x0003e40008200808 */
[----:B------:R1:W-:Y:S01]  /*31f0*/  UTCBAR.2CTA.MULTICAST [UR9], URZ, UR8 ;  /* 0x000000ff090073e9 */ /* 0x0003e20008200808 */
[----:B------:R-:W-:Y:S02]  /*3200*/  NOP ;  /* 0x0000000000007918 */ /* 0x000fe40000000000 */
.L_x_35:
[----:B------:R-:W-:Y:S01]  /*3210*/  UISETP.NE.AND UP0, UPT, UR15, URZ, UPT ;  /* 0x000000ff0f00728c */ /* 0x000fe2000bf05270 */
[----:B------:R-:W-:-:S08]  /*3220*/  PLOP3.LUT P6, PT, PT, PT, PT, 0x8, 0x80 ;  /* 0x000000000080781c */ /* 0x000fd00003fce170 */
[----:B------:R-:W-:Y:S05]  /*3230*/  BRA.U UP0, `(.L_x_34) ;  /* 0x0000000100247547 */ /* 0x000fea000b800000 */
[----:B-1----:R-:W1:Y:S01]  /*3240*/  S2UR UR8, SR_CgaCtaId ;  /* 0x00000000000879c3 */ /* 0x002e620000008800 */
[----:B0--345:R-:W-:Y:S01]  /*3250*/  MOV R6, 0x400 ;  /* 0x0000040000067802 */ /* 0x039fe20000000f00 */
[----:B------:R-:W-:Y:S02]  /*3260*/  IMAD.U32 R8, R4, -0x80000000, RZ ;  /* 0x8000000004087824 */ /* 0x000fe400078e00ff */
[----:B-1----:R-:W-:-:S05]  /*3270*/  IMAD.U32 R3, RZ, RZ, UR8 ;  /* 0x00000008ff037e24 */ /* 0x002fca000f8e00ff */
[----:B------:R-:W-:-:S04]  /*3280*/  LEA R6, R3, R6, 0x18 ;  /* 0x0000000603067211 */ /* 0x000fc800078ec0ff */
[----:B------:R-:W0:Y:S02]  /*3290*/  SYNCS.PHASECHK.TRANS64.TRYWAIT P0, [R6+URZ+0x70], RZ ;  /* 0x000070ff060075a7 */ /* 0x000e2400080011ff */
[----:B0-----:R-:W-:Y:S05]  /*32a0*/  @!P0 BRA `(.L_x_49) ;  /* 0x0000002000888947 */ /* 0x001fea0003800000 */
.L_x_105:
[----:B------:R-:W1:Y:S02]  /*32b0*/  SYNCS.PHASECHK.TRANS64.TRYWAIT P0, [R6+URZ+0xd8], R8 ;  /* 0x0000d808060075a7 */ /* 0x000e6400080011ff */
[----:B-1----:R-:W-:Y:S05]  /*32c0*/  @!P0 BRA `(.L_x_50) ;  /* 0x0000002000948947 */ /* 0x002fea0003800000 */
.L_x_34:
[----:B------:R-:W-:Y:S01]  /*32d0*/  ISETP.GT.U32.AND P0, PT, R2, 0x3, PT ;  /* 0x000000030200780c */ /* 0x000fe20003f04070 */
[----:B------:R-:W-:-:S05]  /*32e0*/  IMAD.SHL.U32 R4, R5, 0x4, RZ ;  /* 0x0000000405047824 */ /* 0x000fca00078e00ff */
[----:B------:R-:W-:-:S07]  /*32f0*/  LOP3.LUT R4, R4, 0x1fc, RZ, 0xc0, !PT ;  /* 0x000001fc04047812 */ /* 0x000fce00078ec0ff */
[----:B------:R-:W-:Y:S05]  /*3300*/  @P0 BRA `(.L_x_51) ;  /* 0x0000000400480947 */ /* 0x000fea0003800000 */
.L_x_52:
[----:B------:R-:W-:-:S08]  /*3310*/  NOP ;  /* 0x0000000000007918 */ /* 0x000fd00000000000 */
[----:B------:R-:W0:Y:S02]  /*3320*/  USETMAXREG.TRY_ALLOC.CTAPOOL UP0, 0x100 ;  /* 0x00000100000079c8 */ /* 0x000e240008000600 */
[----:B0-----:R-:W-:-:S13]  /*3330*/  PLOP3.LUT P0, PT, PT, PT, UP0, 0x80, 0x8 ;  /* 0x000000000008781c */ /* 0x001fda0003f0f008 */
[----:B------:R-:W-:Y:S05]  /*3340*/  @!P0 BRA `(.L_x_52) ;  /* 0xfffffffc00f08947 */ /* 0x000fea000383ffff */
[----:B------:R-:W-:Y:S05]  /*3350*/  @!P6 BRA `(.L_x_53) ;  /* 0x00000004000ce947 */ /* 0x000fea0003800000 */
[----:B-1-345:R-:W0:Y:S01]  /*3360*/  S2R R6, SR_CgaCtaId ;  /* 0x0000000000067919 */ /* 0x03ae220000008800 */
[----:B------:R-:W-:Y:S01]  /*3370*/  MOV R3, 0x400 ;  /* 0x0000040000037802 */ /* 0x000fe20000000f00 */
[----:B------:R-:W-:Y:S01]  /*3380*/  IMAD.MOV.U32 R7, RZ, RZ, -0x80000000 ;  /* 0x80000000ff077424 */ /* 0x000fe200078e00ff */
[----:B------:R-:W1:Y:S01]  /*3390*/  LDCU UR8, c[0x0][0x440] ;  /* 0x00008800ff0877ac */ /* 0x000e620008000800 */
[----:B------:R-:W3:Y:S01]  /*33a0*/  S2R R10, SR_CTAID.X ;  /* 0x00000000000a7919 */ /* 0x000ee20000002500 */
[----:B0-----:R-:W-:Y:S01]  /*33b0*/  LEA R6, R6, R3, 0x18 ;  /* 0x0000000306067211 */ /* 0x001fe200078ec0ff */
[----:B------:R-:W-:-:S03]  /*33c0*/  IMAD.MOV.U32 R3, RZ, RZ, 0x1 ;  /* 0x00000001ff037424 */ /* 0x000fc600078e00ff */
[----:B------:R-:W0:Y:S01]  /*33d0*/  SYNCS.PHASECHK.TRANS64.TRYWAIT P1, [R6+URZ+0xc8], R7 ;  /* 0x0000c807060075a7 */ /* 0x000e2200080211ff */
[----:B---3--:R-:W-:-:S05]  /*33e0*/  IMAD R10, R10, 0x80, R5 ;  /* 0x000000800a0a7824 */ /* 0x008fca00078e0205 */
[----:B-1----:R-:W-:Y:S01]  /*33f0*/  ISETP.GE.AND P0, PT, R10, UR8, PT ;  /* 0x000000080a007c0c */ /* 0x002fe2000bf06270 */
[----:B0-----:R-:W-:-:S12]  /*3400*/  @!P1 BRA `(.L_x_54) ;  /* 0x00000020005c9947 */ /* 0x001fd80003800000 */
.L_x_107:
[----:B------:R1:W-:Y:S01]  /*3410*/  STS [R4+UR7+0x30000], RZ ;  /* 0x030000ff04007988 */ /* 0x0003e20008000807 */
[----:B------:R-:W-:Y:S01]  /*3420*/  BSSY.RECONVERGENT B0, `(.L_x_53) ;  /* 0x0000036000007945 */ /* 0x000fe20003800200 */
[----:B------:R3:W-:Y:S06]  /*3430*/  MEMBAR.ALL.CTA ;  /* 0x0000000000007992 */ /* 0x0007ec0000008000 */
[----:B---3--:R-:W3:Y:S02]  /*3440*/  FENCE.VIEW.ASYNC.S ;  /* 0x00000000000073c6 */ /* 0x008ee40000000000 */
[----:B---3--:R1:W-:Y:S01]  /*3450*/  SYNCS.ARRIVE.TRANS64.ART0 RZ, [R6+URZ+0xc0], R3 ;  /* 0x0000c00306ff79a7 */ /* 0x0083e200085000ff */
[----:B------:R-:W-:Y:S05]  /*3460*/  @P0 BRA `(.L_x_55) ;  /* 0x0000000000c40947 */ /* 0x000fea0003800000 */
[----:B-1----:R-:W1:Y:S01]  /*3470*/  LDC R3, c[0x0][0x630] ;  /* 0x00018c00ff037b82 */ /* 0x002e620000000800 */
[----:B0-----:R-:W0:Y:S01]  /*3480*/  S2R R6, SR_CTAID.Y ;  /* 0x0000000000067919 */ /* 0x001e220000002600 */
[----:B------:R-:W3:Y:S01]  /*3490*/  LDCU.128 UR8, c[0x0][0x640] ;  /* 0x0000c800ff0877ac */ /* 0x000ee20008000c00 */
[----:B------:R-:W-:Y:S01]  /*34a0*/  SHF.R.S32.HI R11, RZ, 0x1f, R10 ;  /* 0x0000001fff0b7819 */ /* 0x000fe2000001140a */
[----:B------:R-:W4:Y:S04]  /*34b0*/  LDCU.64 UR12, c[0x0][0x620] ;  /* 0x0000c400ff0c77ac */ /* 0x000f280008000a00 */
[----:B------:R-:W5:Y:S01]  /*34c0*/  LDC.64 R14, c[0x0][0x358] ;  /* 0x0000d600ff0e7b82 */ /* 0x000f620000000a00 */
[----:B-1----:R-:W-:-:S04]  /*34d0*/  IABS R8, R3 ;  /* 0x0000000300087213 */ /* 0x002fc80000000000 */
[----:B------:R-:W1:Y:S01]  /*34e0*/  I2F.RP R9, R8 ;  /* 0x0000000800097306 */ /* 0x000e620000209400 */
[----:B0-----:R-:W-:-:S07]  /*34f0*/  IABS R6, R6 ;  /* 0x0000000600067213 */ /* 0x001fce0000000000 */
[----:B-1----:R-:W0:Y:S02]  /*3500*/  MUFU.RCP R12, R9 ;  /* 0x00000009000c7308 */ /* 0x002e240000001000 */
[----:B0-----:R-:W-:-:S06]  /*3510*/  VIADD R12, R12, 0xffffffe ;  /* 0x0ffffffe0c0c7836 */ /* 0x001fcc0000000000 */
[----:B------:R-:W0:Y:S02]  /*3520*/  F2I.FTZ.U32.TRUNC.NTZ R13, R12 ;  /* 0x0000000c000d7305 */ /* 0x000e24000021f000 */
[----:B0-----:R-:W-:Y:S01]  /*3530*/  IADD3 R7, PT, PT, RZ, -R13, RZ ;  /* 0x8000000dff077210 */ /* 0x001fe20007ffe0ff */
[----:B------:R-:W-:-:S04]  /*3540*/  IMAD.MOV.U32 R12, RZ, RZ, RZ ;  /* 0x000000ffff0c7224 */ /* 0x000fc800078e00ff */
[----:B------:R-:W-:-:S04]  /*3550*/  IMAD R7, R7, R8, RZ ;  /* 0x0000000807077224 */ /* 0x000fc800078e02ff */
[----:B------:R-:W-:-:S06]  /*3560*/  IMAD.HI.U32 R7, R13, R7, R12 ;  /* 0x000000070d077227 */ /* 0x000fcc00078e000c */
[----:B------:R-:W-:-:S05]  /*3570*/  IMAD.HI.U32 R9, R7, R6, RZ ;  /* 0x0000000607097227 */ /* 0x000fca00078e00ff */
[----:B------:R-:W-:-:S05]  /*3580*/  IADD3 R7, PT, PT, -R9, RZ, RZ ;  /* 0x000000ff09077210 */ /* 0x000fca0007ffe1ff */
[----:B------:R-:W-:-:S05]  /*3590*/  IMAD R7, R8, R7, R6 ;  /* 0x0000000708077224 */ /* 0x000fca00078e0206 */
[----:B------:R-:W-:-:S13]  /*35a0*/  ISETP.GT.U32.AND P1, PT, R8, R7, PT ;  /* 0x000000070800720c */ /* 0x000fda0003f24070 */
[----:B------:R-:W-:Y:S01]  /*35b0*/  @!P1 IMAD.IADD R7, R7, 0x1, -R8 ;  /* 0x0000000107079824 */ /* 0x000fe200078e0a08 */
[----:B------:R-:W-:Y:S02]  /*35c0*/  @!P1 IADD3 R9, PT, PT, R9, 0x1, RZ ;  /* 0x0000000109099810 */ /* 0x000fe40007ffe0ff */
[----:B------:R-:W-:Y:S02]  /*35d0*/  ISETP.NE.AND P1, PT, R3, RZ, PT ;  /* 0x000000ff0300720c */ /* 0x000fe40003f25270 */
[----:B------:R-:W-:Y:S02]  /*35e0*/  ISETP.GE.U32.AND P2, PT, R7, R8, PT ;  /* 0x000000080700720c */ /* 0x000fe40003f46070 */
[----:B------:R-:W0:Y:S01]  /*35f0*/  LDC.64 R6, c[0x0][0x650] ;  /* 0x00019400ff067b82 */ /* 0x000e220000000a00 */
[----:B------:R-:W-:-:S04]  /*3600*/  LOP3.LUT R8, R3, UR4, RZ, 0x3c, !PT ;  /* 0x0000000403087c12 */ /* 0x000fc8000f8e3cff */
[----:B------:R-:W-:-:S06]  /*3610*/  ISETP.GE.AND P0, PT, R8, RZ, PT ;  /* 0x000000ff0800720c */ /* 0x000fcc0003f06270 */
[----:B------:R-:W-:-:S07]  /*3620*/  @P2 VIADD R9, R9, 0x1 ;  /* 0x0000000109092836 */ /* 0x000fce0000000000 */
[----:B------:R-:W-:Y:S02]  /*3630*/  @!P0 IADD3 R9, PT, PT, -R9, RZ, RZ ;  /* 0x000000ff09098210 */ /* 0x000fe40007ffe1ff */
[----:B------:R-:W-:-:S04]  /*3640*/  @!P1 LOP3.LUT R9, RZ, R3, RZ, 0x33, !PT ;  /* 0x00000003ff099212 */ /* 0x000fc800078e33ff */
[----:B------:R-:W-:Y:S01]  /*3650*/  SHF.R.S32.HI R8, RZ, 0x1f, R9 ;  /* 0x0000001fff087819 */ /* 0x000fe20000011409 */
[----:B0-----:R-:W-:Y:S02]  /*3660*/  IMAD.WIDE.U32 R10, R6, UR14, R10 ;  /* 0x0000000e060a7c25 */ /* 0x001fe4000f8e000a */
[----:B------:R-:W0:Y:S02]  /*3670*/  LDC R6, c[0x0][0x65c] ;  /* 0x00019700ff067b82 */ /* 0x000e240000000800 */
[----:B------:R-:W-:Y:S02]  /*3680*/  IMAD R11, R7, UR14, R11 ;  /* 0x0000000e070b7c24 */ /* 0x000fe4000f8e020b */
[----:B---3--:R-:W-:Y:S02]  /*3690*/  IMAD R8, R8, UR10, RZ ;  /* 0x0000000a08087c24 */ /* 0x008fe4000f8e02ff */
[----:B------:R-:W-:Y:S01]  /*36a0*/  IMAD.WIDE.U32 R10, R9, UR10, R10 ;  /* 0x0000000a090a7c25 */ /* 0x000fe2000f8e000a */
[----:B-----5:R-:W-:-:S03]  /*36b0*/  R2UR UR10, R14 ;  /* 0x000000000e0a72ca */ /* 0x020fc600000e0000 */
[----:B------:R-:W-:Y:S01]  /*36c0*/  IMAD R7, R9, UR11, R8 ;  /* 0x0000000b09077c24 */ /* 0x000fe2000f8e0208 */
[----:B------:R-:W-:Y:S01]  /*36d0*/  R2UR UR11, R15 ;  /* 0x000000000f0b72ca */ /* 0x000fe200000e0000 */
[----:B------:R-:W-:-:S03]  /*36e0*/  IMAD.MOV R8, RZ, RZ, -R9 ;  /* 0x000000ffff087224 */ /* 0x000fc600078e0a09 */
[----:B------:R-:W-:Y:S01]  /*36f0*/  IADD3 R11, PT, PT, R11, R7, RZ ;  /* 0x000000070b0b7210 */ /* 0x000fe20007ffe0ff */
[----:B------:R-:W-:Y:S02]  /*3700*/  IMAD R8, R3, R8, UR4 ;  /* 0x0000000403087e24 */ /* 0x000fe4000f8e0208 */
[----:B------:R-:W-:Y:S02]  /*3710*/  IMAD.MOV.U32 R3, RZ, RZ, 0x7f800000 ;  /* 0x7f800000ff037424 */ /* 0x000fe400078e00ff */
[----:B------:R-:W-:-:S04]  /*3720*/  IMAD.WIDE.U32 R10, R8, UR8, R10 ;  /* 0x00000008080a7c25 */ /* 0x000fc8000f8e000a */
[----:B------:R-:W-:Y:S01]  /*3730*/  IMAD R8, R8, UR9, R11 ;  /* 0x0000000908087c24 */ /* 0x000fe2000f8e020b */
[----:B----4-:R-:W-:Y:S01]  /*3740*/  LEA R12, P0, R10, UR12, 0x2 ;  /* 0x0000000c0a0c7c11 */ /* 0x010fe2000f8010ff */
[----:B0-----:R-:W-:-:S03]  /*3750*/  FFMA R3, -R6, R3, -INF ;  /* 0xff80000006037423 */ /* 0x001fc60000000103 */
[----:B------:R-:W-:-:S05]  /*3760*/  LEA.HI.X R13, R10, UR13, R8, 0x2, P0 ;  /* 0x0000000d0a0d7c11 */ /* 0x000fca00080f1408 */
[----:B------:R3:W-:Y:S04]  /*3770*/  STG.E desc[UR10][R12.64], R3 ;  /* 0x000000030c007986 */ /* 0x0007e8000c10190a */
.L_x_55:
[----:B------:R-:W-:Y:S05]  /*3780*/  BSYNC.RECONVERGENT B0 ;  /* 0x0000000000007941 */ /* 0x000fea0003800200 */
.L_x_53:
[----:B-1----:R-:W1:Y:S01]  /*3790*/  S2UR UR8, SR_CgaCtaId ;  /* 0x00000000000879c3 */ /* 0x002e620000008800 */
[----:B------:R-:W-:Y:S01]  /*37a0*/  MOV R8, 0x400 ;  /* 0x0000040000087802 */ /* 0x000fe20000000f00 */
[----:B0--345:R-:W-:Y:S02]  /*37b0*/  IMAD.MOV.U32 R6, RZ, RZ, -0x80000000 ;  /* 0x80000000ff067424 */ /* 0x039fe400078e00ff */
[----:B-1----:R-:W-:-:S05]  /*37c0*/  IMAD.U32 R3, RZ, RZ, UR8 ;  /* 0x00000008ff037e24 */ /* 0x002fca000f8e00ff */
[----:B------:R-:W-:-:S04]  /*37d0*/  LEA R7, R3, R8, 0x18 ;  /* 0x0000000803077211 */ /* 0x000fc800078ec0ff */
[----:B------:R-:W0:Y:S02]  /*37e0*/  SYNCS.PHASECHK.TRANS64.TRYWAIT P0, [R7+URZ+0x98], R6 ;  /* 0x00009806070075a7 */ /* 0x000e2400080011ff */
[----:B0-----:R-:W-:Y:S05]  /*37f0*/  @!P0 BRA `(.L_x_56) ;  /* 0x0000001c007c8947 */ /* 0x001fea0003800000 */
.L_x_108:
[----:B------:R-:W1:Y:S01]  /*3800*/  SYNCS.PHASECHK.TRANS64.TRYWAIT P0, [R7+URZ+0xb8], R6 ;  /* 0x0000b806070075a7 */ /* 0x000e6200080011ff */
[----:B------:R-:W-:Y:S01]  /*3810*/  PLOP3.LUT P6, PT, PT, PT, PT, 0x8, 0x80 ;  /* 0x000000000080781c */ /* 0x000fe20003fce170 */
[----:B-1----:R-:W-:-:S12]  /*3820*/  @!P0 BRA `(.L_x_57) ;  /* 0x0000001c008c8947 */ /* 0x002fd80003800000 */
.L_x_51:
[----:B01-345:R-:W-:-:S04]  /*3830*/  LOP3.LUT R6, R2, 0xfffffffc, RZ, 0xc0, !PT ;  /* 0xfffffffc02067812 */ /* 0x03bfc800078ec0ff */
[----:B------:R-:W-:-:S13]  /*3840*/  ISETP.NE.AND P0, PT, R6, 0x4, PT ;  /* 0x000000040600780c */ /* 0x000fda0003f05270 */
[----:B------:R-:W-:Y:S05]  /*3850*/  @P0 BRA `(.L_x_58) ;  /* 0x0000001000880947 */ /* 0x000fea0003800000 */
[----:B------:R-:W-:-:S08]  /*3860*/  NOP ;  /* 0x0000000000007918 */ /* 0x000fd00000000000 */
[----:B------:R-:W0:-:S00]  /*3870*/  USETMAXREG.DEALLOC.CTAPOOL 0xa0 ;  /* 0x000000a0000079c8 */ /* 0x000e0000080e0500 */
[----:B0-----:R-:W-:Y:S05]  /*3880*/  @!P6 BRA `(.L_x_58) ;  /* 0x00000010007ce947 */ /* 0x001fea0003800000 */
[----:B------:R-:W0:Y:S01]  /*3890*/  S2R R3, SR_CgaCtaId ;  /* 0x0000000000037919 */ /* 0x000e220000008800 */
[----:B------:R-:W-:Y:S01]  /*38a0*/  MOV R6, 0x400 ;  /* 0x0000040000067802 */ /* 0x000fe20000000f00 */
[----:B------:R-:W-:-:S03]  /*38b0*/  IMAD.MOV.U32 R7, RZ, RZ, 0x1 ;  /* 0x00000001ff077424 */ /* 0x000fc600078e00ff */
[----:B0-----:R-:W-:-:S04]  /*38c0*/  LEA R6, R3, R6, 0x18 ;  /* 0x0000000603067211 */ /* 0x001fc800078ec0ff */
[----:B------:R-:W0:Y:S02]  /*38d0*/  SYNCS.PHASECHK.TRANS64.TRYWAIT P0, [R6+URZ+0xa0], RZ ;  /* 0x0000a0ff060075a7 */ /* 0x000e2400080011ff */
[----:B0-----:R-:W-:Y:S05]  /*38e0*/  @!P0 BRA `(.L_x_59) ;  /* 0x0000001c00788947 */ /* 0x001fea0003800000 */
.L_x_109:
[----:B------:R1:W-:Y:S01]  /*38f0*/  SYNCS.ARRIVE.TRANS64.ART0 RZ, [R6+URZ+0xb0], R7 ;  /* 0x0000b00706ff79a7 */ /* 0x0003e200085000ff */
[----:B------:R-:W3:Y:S02]  /*3900*/  SYNCS.PHASECHK.TRANS64.TRYWAIT P0, [R6+URZ+0xc0], RZ ;  /* 0x0000c0ff060075a7 */ /* 0x000ee400080011ff */
[----:B-1-3--:R-:W-:Y:S05]  /*3910*/  @!P0 BRA `(.L_x_60) ;  /* 0x0000001c00808947 */ /* 0x00afea0003800000 */
.L_x_110:
[----:B------:R3:W4:Y:S01]  /*3920*/  LDS R11, [R4+UR7+0x30000] ;  /* 0x03000007040b7984 */ /* 0x0007220008000800 */
[----:B------:R-:W5:Y:S01]  /*3930*/  LDCU UR8, c[0x0][0x660] ;  /* 0x0000cc00ff0877ac */ /* 0x000f620008000800 */
[----:B------:R-:W-:Y:S01]  /*3940*/  BSSY.RECONVERGENT B2, `(.L_x_61) ;  /* 0x0000013000027945 */ /* 0x000fe20003800200 */
[----:B------:R-:W-:Y:S01]  /*3950*/  HFMA2 R9, -RZ, RZ, 0, 0 ;  /* 0x00000000ff097431 */ /* 0x000fe200000001ff */
[----:B------:R-:W0:Y:S01]  /*3960*/  S2R R48, SR_CTAID.X ;  /* 0x0000000000307919 */ /* 0x000e220000002500 */
[----:B------:R1:W-:Y:S06]  /*3970*/  MEMBAR.ALL.CTA ;  /* 0x0000000000007992 */ /* 0x0003ec0000008000 */
[----:B-1----:R-:W1:Y:S01]  /*3980*/  FENCE.VIEW.ASYNC.S ;  /* 0x00000000000073c6 */ /* 0x002e620000000000 */
[----:B---3--:R-:W-:Y:S01]  /*3990*/  LOP3.LUT R4, R5, 0x7f, RZ, 0xc0, !PT ;  /* 0x0000007f05047812 */ /* 0x008fe200078ec0ff */
[----:B-1----:R1:W-:Y:S01]  /*39a0*/  SYNCS.ARRIVE.TRANS64.ART0 RZ, [R6+URZ+0xc8], R7 ;  /* 0x0000c80706ff79a7 */ /* 0x0023e200085000ff */
[----:B0-----:R-:W-:Y:S01]  /*39b0*/  IMAD.WIDE.U32 R48, R48, 0x80, RZ ;  /* 0x0000008030307825 */ /* 0x001fe200078e00ff */
[----:B----4-:R-:W0:Y:S03]  /*39c0*/  MUFU.RCP R8, R11 ;  /* 0x0000000b00087308 */ /* 0x010e260000001000 */
[----:B0-----:R-:W-:-:S04]  /*39d0*/  FFMA R39, -R11, R8, 1 ;  /* 0x3f8000000b277423 */ /* 0x001fc80000000108 */
[----:B------:R-:W-:Y:S01]  /*39e0*/  FFMA R39, R8, R39, R8 ;  /* 0x0000002708277223 */ /* 0x000fe20000000008 */
[----:B-----5:R-:W-:-:S03]  /*39f0*/  MOV R8, UR8 ;  /* 0x0000000800087c02 */ /* 0x020fc60008000f00 */
[----:B------:R-:W-:Y:S01]  /*3a00*/  FFMA R10, R39, UR8, RZ ;  /* 0x00000008270a7c23 */ /* 0x000fe200080000ff */
[----:B------:R-:W0:Y:S03]  /*3a10*/  FCHK P0, R8, R11 ;  /* 0x0000000b08007302 */ /* 0x000e260000000000 */
[----:B-1----:R-:W-:-:S04]  /*3a20*/  FFMA R7, -R11, R10, UR8 ;  /* 0x000000080b077e23 */ /* 0x002fc8000800010a */
[----:B------:R-:W-:Y:S01]  /*3a30*/  FFMA R39, R39, R7, R10 ;  /* 0x0000000727277223 */ /* 0x000fe2000000000a */
[----:B0-----:R-:W-:Y:S06]  /*3a40*/  @!P0 BRA `(.L_x_62) ;  /* 0x0000000000088947 */ /* 0x001fec0003800000 */
[----:B------:R-:W-:Y:S02]  /*3a50*/  MOV R8, 0x3a70 ;  /* 0x00003a7000087802 */ /* 0x000fe40000000f00 */
[----:B--2---:R-:W-:Y:S05]  /*3a60*/  CALL.REL.NOINC `($__internal_3_$__cuda_sm3x_div_rn_noftz_f32_slowpath) ;  /* 0x0000001c008c7944 */ /* 0x004fea0003c00000 */
.L_x_62:
[----:B------:R-:W-:Y:S05]  /*3a70*/  BSYNC.RECONVERGENT B2 ;  /* 0x0000000000027941 */ /* 0x000fea0003800200 */
.L_x_61:
[----:B------:R-:W0:Y:S01]  /*3a80*/  LDC R8, c[0x0][0x5f4] ;  /* 0x00017d00ff087b82 */ /* 0x000e220000000800 */
[----:B------:R-:W1:Y:S01]  /*3a90*/  S2R R7, SR_CTAID.Y ;  /* 0x0000000000077919 */ /* 0x000e620000002600 */
[----:B------:R-:W3:Y:S01]  /*3aa0*/  SYNCS.PHASECHK.TRANS64.TRYWAIT P0, [R6+URZ+0xd0], RZ ;  /* 0x0000d0ff060075a7 */ /* 0x000ee200080011ff */
[----:B0-----:R-:W-:-:S04]  /*3ab0*/  IABS R11, R8 ;  /* 0x00000008000b7213 */ /* 0x001fc80000000000 */
[----:B------:R-:W0:Y:S01]  /*3ac0*/  I2F.RP R14, R11 ;  /* 0x0000000b000e7306 */ /* 0x000e220000209400 */
[----:B-1----:R-:W-:-:S07]  /*3ad0*/  IABS R7, R7 ;  /* 0x0000000700077213 */ /* 0x002fce0000000000 */
[----:B0-----:R-:W0:Y:S02]  /*3ae0*/  MUFU.RCP R12, R14 ;  /* 0x0000000e000c7308 */ /* 0x001e240000001000 */
[----:B0-----:R-:W-:-:S06]  /*3af0*/  IADD3 R12, PT, PT, R12, 0xffffffe, RZ ;  /* 0x0ffffffe0c0c7810 */ /* 0x001fcc0007ffe0ff */
        /* <DEDUP_REMOVED lines=9> */
[----:B------:R-:W-:-:S05]  /*3b90*/  @!P1 IMAD.IADD R10, R10, 0x1, -R11 ;  /* 0x000000010a0a9824 */ /* 0x000fca00078e0a0b */
[----:B------:R-:W-:Y:S01]  /*3ba0*/  ISETP.GE.U32.AND P2, PT, R10, R11, PT ;  /* 0x0000000b0a00720c */ /* 0x000fe20003f46070 */
[----:B---3--:R-:W-:-:S12]  /*3bb0*/  @!P0 BRA `(.L_x_63) ;  /* 0x0000001800ec8947 */ /* 0x008fd80003800000 */
.L_x_111:
[C---:B0-----:R-:W-:Y:S01]  /*3bc0*/  LOP3.LUT R6, R8.reuse, UR4, RZ, 0x3c, !PT ;  /* 0x0000000408067c12 */ /* 0x041fe2000f8e3cff */
[----:B------:R-:W0:Y:S01]  /*3bd0*/  LDCU.64 UR8, c[0x0][0x618] ;  /* 0x0000c300ff0877ac */ /* 0x000e220008000a00 */
[----:B------:R-:W-:Y:S01]  /*3be0*/  @!P1 VIADD R13, R13, 0x1 ;  /* 0x000000010d0d9836 */ /* 0x000fe20000000000 */
[----:B------:R-:W-:Y:S01]  /*3bf0*/  ISETP.NE.AND P1, PT, R8, RZ, PT ;  /* 0x000000ff0800720c */ /* 0x000fe20003f25270 */
[----:B------:R-:W1:Y:S01]  /*3c00*/  S2R R11, SR_CTAID.X ;  /* 0x00000000000b7919 */ /* 0x000e620000002500 */
[----:B------:R-:W-:Y:S01]  /*3c10*/  ISETP.GE.AND P0, PT, R6, RZ, PT ;  /* 0x000000ff0600720c */ /* 0x000fe20003f06270 */
[----:B------:R-:W-:Y:S01]  /*3c20*/  @P2 VIADD R13, R13, 0x1 ;  /* 0x000000010d0d2836 */ /* 0x000fe20000000000 */
[----:B------:R-:W3:Y:S01]  /*3c30*/  LDC.64 R6, c[0x0][0x610] ;  /* 0x00018400ff067b82 */ /* 0x000ee20000000a00 */
[----:B------:R-:W4:Y:S01]  /*3c40*/  S2R R10, SR_TID.X ;  /* 0x00000000000a7919 */ /* 0x000f220000002100 */
[----:B------:R-:W5:Y:S01]  /*3c50*/  LDCU UR10, c[0x0][0x440] ;  /* 0x00008800ff0a77ac */ /* 0x000f620008000800 */
[----:B------:R-:W-:Y:S01]  /*3c60*/  BSSY.RECONVERGENT B1, `(.L_x_64) ;  /* 0x00000d1000017945 */ /* 0x000fe20003800200 */
[----:B------:R-:W-:-:S02]  /*3c70*/  PLOP3.LUT P3, PT, PT, PT, PT, 0x80, 0x8 ;  /* 0x000000000008781c */ /* 0x000fc40003f6f070 */
[----:B------:R-:W-:-:S05]  /*3c80*/  LOP3.LUT R37, R48, 0x7f, R5, 0xf8, !PT ;  /* 0x0000007f30257812 */ /* 0x000fca00078ef805 */
[----:B------:R-:W-:Y:S01]  /*3c90*/  @!P0 IADD3 R13, PT, PT, -R13, RZ, RZ ;  /* 0x000000ff0d0d8210 */ /* 0x000fe20007ffe1ff */
[----:B0-----:R-:W-:Y:S01]  /*3ca0*/  UIMAD.WIDE.U32 UR12, UR14, UR8, URZ ;  /* 0x000000080e0c72a5 */ /* 0x001fe2000f8e00ff */
[----:B------:R-:W-:-:S03]  /*3cb0*/  @!P1 LOP3.LUT R13, RZ, R8, RZ, 0x33, !PT ;  /* 0x00000008ff0d9212 */ /* 0x000fc600078e33ff */
[----:B------:R-:W-:Y:S01]  /*3cc0*/  UIMAD UR13, UR14, UR9, UR13 ;  /* 0x000000090e0d72a4 */ /* 0x000fe2000f8e020d */
[----:B------:R-:W-:Y:S01]  /*3cd0*/  SHF.R.S32.HI R15, RZ, 0x1f, R13 ;  /* 0x0000001fff0f7819 */ /* 0x000fe2000001140d */
[----:B------:R-:W0:Y:S04]  /*3ce0*/  LDCU.64 UR8, c[0x0][0x608] ;  /* 0x0000c100ff0877ac */ /* 0x000e280008000a00 */
[-C--:B---3--:R-:W-:Y:S02]  /*3cf0*/  IMAD R12, R15, R6.reuse, RZ ;  /* 0x000000060f0c7224 */ /* 0x088fe400078e02ff */
[----:B------:R-:W-:Y:S01]  /*3d00*/  IMAD.WIDE.U32 R14, R13, R6, UR12 ;  /* 0x0000000c0d0e7e25 */ /* 0x000fe2000f8e0006 */
[----:B-1----:R-:W-:-:S03]  /*3d10*/  LEA R4, R11, R4, 0x7 ;  /* 0x000000040b047211 */ /* 0x002fc600078e38ff */
[----:B------:R-:W-:Y:S02]  /*3d20*/  IMAD R7, R13, R7, R12 ;  /* 0x000000070d077224 */ /* 0x000fe400078e020c */
[----:B------:R-:W-:Y:S01]  /*3d30*/  IMAD.MOV R13, RZ, RZ, -R13 ;  /* 0x000000ffff0d7224 */ /* 0x000fe200078e0a0d */
[----:B----4-:R-:W-:Y:S01]  /*3d40*/  SHF.L.U32 R10, R10, 0x10, RZ ;  /* 0x000000100a0a7819 */ /* 0x010fe200000006ff */
[----:B------:R-:W-:Y:S01]  /*3d50*/  IMAD.IADD R15, R15, 0x1, R7 ;  /* 0x000000010f0f7824 */ /* 0x000fe200078e0207 */
[----:B-----5:R-:W-:Y:S01]  /*3d60*/  ISETP.GE.AND P2, PT, R4, UR10, PT ;  /* 0x0000000a04007c0c */ /* 0x020fe2000bf46270 */
[----:B------:R-:W-:Y:S01]  /*3d70*/  IMAD R13, R8, R13, UR4 ;  /* 0x00000004080d7e24 */ /* 0x000fe2000f8e020d */
[----:B------:R-:W-:-:S03]  /*3d80*/  LOP3.LUT R38, R10, 0x600000, RZ, 0xc0, !PT ;  /* 0x006000000a267812 */ /* 0x000fc600078ec0ff */
[----:B0-----:R-:W-:-:S04]  /*3d90*/  IMAD.WIDE.U32 R44, R13, UR8, R14 ;  /* 0x000000080d2c7c25 */ /* 0x001fc8000f8e000e */
[----:B------:R-:W-:-:S07]  /*3da0*/  IMAD R36, R13, UR9, R45 ;  /* 0x000000090d247c24 */ /* 0x000fce000f8e022d */
.L_x_73:
[----:B------:R-:W0:Y:S01]  /*3db0*/  LDCU.64 UR10, c[0x0][0x600] ;  /* 0x0000c000ff0a77ac */ /* 0x000e220008000a00 */
[----:B------:R-:W-:Y:S01]  /*3dc0*/  IADD3 R6, P0, PT, R9, R44, RZ ;  /* 0x0000002c09067210 */ /* 0x000fe20007f1e0ff */
[----:B-1----:R-:W1:Y:S01]  /*3dd0*/  LDC.64 R56, c[0x0][0x358] ;  /* 0x0000d600ff387b82 */ /* 0x002e620000000a00 */
[----:B------:R-:W-:Y:S01]  /*3de0*/  IADD3 R54, PT, PT, R38, R9, RZ ;  /* 0x0000000926367210 */ /* 0x000fe20007ffe0ff */
[----:B------:R-:W3:Y:S01]  /*3df0*/  LDCU.64 UR8, c[0x0][0x5e0] ;  /* 0x0000bc00ff0877ac */ /* 0x000ee20008000a00 */
[----:B------:R-:W-:Y:S01]  /*3e00*/  BSSY.RECONVERGENT B0, `(.L_x_65) ;  /* 0x0000031000007945 */ /* 0x000fe20003800200 */
[----:B------:R-:W-:Y:S02]  /*3e10*/  IMAD.X R7, RZ, RZ, R36, P0 ;  /* 0x000000ffff077224 */ /* 0x000fe400000e0624 */
[----:B0-----:R-:W-:Y:S02]  /*3e20*/  IMAD R4, R49, UR10, RZ ;  /* 0x0000000a31047c24 */ /* 0x001fe4000f8e02ff */
[----:B------:R-:W-:Y:S01]  /*3e30*/  IMAD.WIDE.U32 R6, R37, UR10, R6 ;  /* 0x0000000a25067c25 */ /* 0x000fe2000f8e0006 */
[----:B------:R-:W-:-:S03]  /*3e40*/  R2UR UR10, R54 ;  /* 0x00000000360a72ca */ /* 0x000fc600000e0000 */
[----:B------:R-:W-:Y:S01]  /*3e50*/  IMAD R4, R37, UR11, R4 ;  /* 0x0000000b25047c24 */ /* 0x000fe2000f8e0204 */
[----:B---3--:R-:W-:-:S03]  /*3e60*/  IADD3 R42, P1, P0, R6, UR8, R6 ;  /* 0x00000008062a7c10 */ /* 0x008fc6000f83e006 */
[----:B------:R-:W-:-:S05]  /*3e70*/  IMAD.IADD R4, R7, 0x1, R4 ;  /* 0x0000000107047824 */ /* 0x000fca00078e0204 */
[----:B------:R-:W-:Y:S02]  /*3e80*/  IADD3.X R43, PT, PT, R4, UR9, R4, P1, P0 ;  /* 0x00000009042b7c10 */ /* 0x000fe40008fe0404 */
[----:B------:R-:W0:Y:S01]  /*3e90*/  LDTM.x32 R4, tmem[UR10+0x100] ;  /* 0x0001000a000479ee */ /* 0x000e2200082c0000 */
[----:B------:R-:W-:Y:S05]  /*3ea0*/  @P2 BRA `(.L_x_66) ;  /* 0x0000000000982947 */ /* 0x000fea0003800000 */
[-C--:B0-----:R-:W-:Y:S01]  /*3eb0*/  FMUL2 R40, R6.F32x2.HI_LO, R39.reuse.F32 ;  /* 0x000000270628724a */ /* 0x081fe20001000000 */
[----:B-1----:R-:W-:Y:S01]  /*3ec0*/  R2UR UR10, R56 ;  /* 0x00000000380a72ca */ /* 0x002fe200000e0000 */
[-C--:B------:R-:W-:Y:S01]  /*3ed0*/  FMUL2 R46, R8.F32x2.HI_LO, R39.reuse.F32 ;  /* 0x00000027082e724a */ /* 0x080fe20001000000 */
[----:B------:R-:W-:Y:S01]  /*3ee0*/  R2UR UR11, R57 ;  /* 0x00000000390b72ca */ /* 0x000fe200000e0000 */
[-C--:B------:R-:W-:Y:S01]  /*3ef0*/  FMUL2 R6, R10.F32x2.HI_LO, R39.reuse.F32 ;  /* 0x000000270a06724a */ /* 0x080fe20001000000 */
[----:B------:R-:W-:Y:S01]  /*3f00*/  R2UR UR8, R56 ;  /* 0x00000000380872ca */ /* 0x000fe200000e0000 */
[-C--:B------:R-:W-:Y:S01]  /*3f10*/  FMUL2 R8, R14.F32x2.HI_LO, R39.reuse.F32 ;  /* 0x000000270e08724a */ /* 0x080fe20001000000 */
[----:B------:R-:W-:Y:S01]  /*3f20*/  R2UR UR9, R57 ;  /* 0x00000000390972ca */ /* 0x000fe200000e0000 */
[-C--:B------:R-:W-:Y:S01]  /*3f30*/  FMUL2 R10, R18.F32x2.HI_LO, R39.reuse.F32 ;  /* 0x00000027120a724a */ /* 0x080fe20001000000 */
[----:B------:R-:W-:Y:S01]  /*3f40*/  F2FP.F16.F32.PACK_AB R7, R7, R6 ;  /* 0x000000060707723e */ /* 0x000fe200000000ff */
        /* <DEDUP_REMOVED lines=20> */
[----:B------:R-:W-:Y:S01]  /*4090*/  FMUL2 R26, R4.F32x2.HI_LO, R39.F32 ;  /* 0x00000027041a724a */ /* 0x000fe20001000000 */
[----:B------:R-:W-:-:S02]  /*40a0*/  F2FP.F16.F32.PACK_AB R19, R35, R34 ;  /* 0x000000222313723e */ /* 0x000fc400000000ff */
[----:B------:R-:W-:Y:S02]  /*40b0*/  F2FP.F16.F32.PACK_AB R17, R31, R30 ;  /* 0x0000001e1f11723e */ /* 0x000fe400000000ff */
[----:B------:R-:W-:Y:S02]  /*40c0*/  F2FP.F16.F32.PACK_AB R5, R41, R40 ;  /* 0x000000282905723e */ /* 0x000fe400000000ff */
[----:B------:R-:W-:Y:S02]  /*40d0*/  F2FP.F16.F32.PACK_AB R4, R27, R26 ;  /* 0x0000001a1b04723e */ /* 0x000fe400000000ff */
[----:B------:R-:W-:-:S03]  /*40e0*/  F2FP.F16.F32.PACK_AB R12, R21, R20 ;  /* 0x00000014150c723e */ /* 0x000fc600000000ff */
[----:B------:R3:W-:Y:S04]  /*40f0*/  STG.E.ENL2.256 desc[UR10][R42.64], R4, R8 ;  /* 0xf80000042a08797f */ /* 0x0007e8000f12180a */
[----:B------:R3:W-:Y:S02]  /*4100*/  STG.E.ENL2.256 desc[UR8][R42.64+0x20], R12, R16 ;  /* 0xf800010c2a10797f */ /* 0x0007e4000f121808 */
.L_x_66:
[----:B------:R-:W-:Y:S05]  /*4110*/  BSYNC.RECONVERGENT B0 ;  /* 0x0000000000007941 */ /* 0x000fea0003800200 */
.L_x_65:
[----:B------:R-:W-:Y:S01]  /*4120*/  R2UR UR8, R54 ;  /* 0x00000000360872ca */ /* 0x000fe200000e0000 */
[----:B------:R-:W-:-:S12]  /*4130*/  BSSY.RECONVERGENT B0, `(.L_x_67) ;  /* 0x0000029000007945 */ /* 0x000fd80003800200 */
[----:B0--3--:R-:W0:Y:S01]  /*4140*/  LDTM.x32 R4, tmem[UR8+0x120] ;  /* 0x00012008000479ee */ /* 0x009e2200082c0000 */
        /* <DEDUP_REMOVED lines=39> */
.L_x_68:
[----:B------:R-:W-:Y:S05]  /*43c0*/  BSYNC.RECONVERGENT B0 ;  /* 0x0000000000007941 */ /* 0x000fea0003800200 */
.L_x_67:
        /* <DEDUP_REMOVED lines=42> */
.L_x_70:
[----:B------:R-:W-:Y:S05]  /*4670*/  BSYNC.RECONVERGENT B0 ;  /* 0x0000000000007941 */ /* 0x000fea0003800200 */
.L_x_69:
[----:B------:R-:W-:Y:S01]  /*4680*/  R2UR UR8, R54 ;  /* 0x00000000360872ca */ /* 0x000fe200000e0000 */
[----:B------:R-:W-:Y:S01]  /*4690*/  BSSY.RECONVERGENT B0, `(.L_x_71) ;  /* 0x000002a000007945 */ /* 0x000fe20003800200 */
[----:B------:R-:W-:-:S11]  /*46a0*/  PLOP3.LUT P0, PT, P3, PT, PT, 0x80, 0x8 ;  /* 0x000000000008781c */ /* 0x000fd60001f0f070 */
        /* <DEDUP_REMOVED lines=40> */
.L_x_72:
[----:B------:R-:W-:Y:S05]  /*4930*/  BSYNC.RECONVERGENT B0 ;  /* 0x0000000000007941 */ /* 0x000fea0003800200 */
.L_x_71:
[----:B0--3--:R-:W-:Y:S01]  /*4940*/  HFMA2 R9, -RZ, RZ, 0, 7.62939453125e-06 ;  /* 0x00000080ff097431 */ /* 0x009fe200000001ff */
[----:B------:R-:W-:Y:S01]  /*4950*/  PLOP3.LUT P3, PT, PT, PT, PT, 0x8, 0x80 ;  /* 0x000000000080781c */ /* 0x000fe20003f6e170 */
[----:B------:R-:W-:-:S12]  /*4960*/  @P0 BRA `(.L_x_73) ;  /* 0xfffffff400100947 */ /* 0x000fd8000383ffff */
[----:B------:R-:W-:Y:S05]  /*4970*/  BSYNC.RECONVERGENT B1 ;  /* 0x0000000000017941 */ /* 0x000fea0003800200 */
.L_x_64:
[----:B------:R-:W0:Y:S01]  /*4980*/  S2UR UR8, SR_CgaCtaId ;  /* 0x00000000000879c3 */ /* 0x000e220000008800 */
[----:B------:R-:W-:-:S04]  /*4990*/  LEA.HI R6, R3, R3, RZ, 0x1 ;  /* 0x0000000303067211 */ /* 0x000fc800078f08ff */
[----:B------:R-:W-:Y:S02]  /*49a0*/  LOP3.LUT R4, R6, 0xfffffffe, RZ, 0xc0, !PT ;  /* 0xfffffffe06047812 */ /* 0x000fe400078ec0ff */
[----:B------:R-:W-:Y:S02]  /*49b0*/  SHF.R.U32.HI R6, RZ, 0x1, R6 ;  /* 0x00000001ff067819 */ /* 0x000fe40000011606 */
[C---:B------:R-:W-:Y:S02]  /*49c0*/  ISETP.NE.AND P0, PT, R3.reuse, R4, PT ;  /* 0x000000040300720c */ /* 0x040fe40003f05270 */
[----:B------:R-:W-:Y:S01]  /*49d0*/  MOV R4, 0x400 ;  /* 0x0000040000047802 */ /* 0x000fe20000000f00 */
[----:B------:R-:W-:Y:S01]  /*49e0*/  VIADD R5, R6, 0xffffffff ;  /* 0xffffffff06057836 */ /* 0x000fe20000000000 */
[----:B------:R-:W-:Y:S01]  /*49f0*/  ISETP.LT.AND P0, PT, R3, RZ, P0 ;  /* 0x000000ff0300720c */ /* 0x000fe20000701270 */
[----:B0-----:R-:W-:-:S12]  /*4a00*/  IMAD.U32 R3, RZ, RZ, UR8 ;  /* 0x00000008ff037e24 */ /* 0x001fd8000f8e00ff */
[----:B------:R-:W-:Y:S01]  /*4a10*/  @!P0 IMAD.MOV R5, RZ, RZ, R6 ;  /* 0x000000ffff058224 */ /* 0x000fe200078e0206 */
[----:B------:R-:W-:-:S03]  /*4a20*/  LEA R4, R3, R4, 0x18 ;  /* 0x0000000403047211 */ /* 0x000fc600078ec0ff */
[----:B------:R-:W-:Y:S02]  /*4a30*/  IMAD.IADD R7, R5, 0x1, R5 ;  /* 0x0000000105077824 */ /* 0x000fe400078e0205 */
[----:B------:R-:W-:Y:S02]  /*4a40*/  IMAD.MOV.U32 R5, RZ, RZ, 0x1 ;  /* 0x00000001ff057424 */ /* 0x000fe400078e00ff */
[----:B------:R-:W-:-:S05]  /*4a50*/  VIADD R4, R4, 0xd8 ;  /* 0x000000d804047836 */ /* 0x000fca0000000000 */
[----:B------:R-:W-:-:S04]  /*4a60*/  PRMT R4, R7, 0x654, R4 ;  /* 0x0000065407047816 */ /* 0x000fc80000000004 */
[----:B------:R0:W-:Y:S03]  /*4a70*/  SYNCS.ARRIVE.TRANS64.RED.ART0 RZ, [R4+URZ], R5 ;  /* 0x0000000504ff79a7 */ /* 0x0001e600085004ff */
.L_x_58:
[----:B------:R-:W-:-:S13]  /*4a80*/  ISETP.GE.AND P0, PT, R2, 0xa, PT ;  /* 0x0000000a0200780c */ /* 0x000fda0003f06270 */
[----:B------:R-:W-:Y:S05]  /*4a90*/  @!P0 BRA `(.L_x_74) ;  /* 0x0000000000088947 */ /* 0x000fea0003800000 */
[----:B------:R-:W-:-:S08]  /*4aa0*/  NOP ;  /* 0x0000000000007918 */ /* 0x000fd00000000000 */
[----:B------:R-:W3:-:S00]  /*4ab0*/  USETMAXREG.DEALLOC.CTAPOOL 0x20 ;  /* 0x00000020000079c8 */ /* 0x000ec000080e0500 */
.L_x_74:
[----:B------:R-:W4:Y:S01]  /*4ac0*/  LDCU UR8, c[0x0][0x36c] ;  /* 0x00006d80ff0877ac */ /* 0x000f220008000800 */
[----:B---3--:R-:W-:Y:S01]  /*4ad0*/  ISETP.NE.AND P0, PT, R2, 0x4, PT ;  /* 0x000000040200780c */ /* 0x008fe20003f05270 */
[----:B----4-:R-:W-:-:S09]  /*4ae0*/  UISETP.EQ.U32.AND UP0, UPT, UR8, 0x1, UPT ;  /* 0x000000010800788c */ /* 0x010fd2000bf02070 */
[----:B------:R-:W-:Y:S05]  /*4af0*/  BRA.U !UP0, `(.L_x_75) ;  /* 0x0000000108187547 */ /* 0x000fea000b800000 */
[----:B------:R-:W-:-:S00]  /*4b00*/  MEMBAR.ALL.CTA ;  /* 0x0000000000007992 */ /* 0x000fc00000008000 */
[----:B------:R-:W-:Y:S06]  /*4b10*/  MEMBAR.ALL.GPU ;  /* 0x0000000000007992 */ /* 0x000fec000000a000 */
[----:B------:R-:W-:-:S00]  /*4b20*/  ERRBAR ;  /* 0x00000000000079ab */ /* 0x000fc00000000000 */
[----:B------:R-:W-:Y:S08]  /*4b30*/  CGAERRBAR ;  /* 0x00000000000075ab */ /* 0x000ff00000000000 */
[----:B------:R-:W-:Y:S01]  /*4b40*/  UCGABAR_ARV ;  /* 0x00000000000079c7 */ /* 0x000fe20008000000 */
[----:B------:R-:W-:Y:S05]  /*4b50*/  BRA `(.L_x_76) ;  /* 0x0000000000047947 */ /* 0x000fea0003800000 */
.L_x_75:
[----:B------:R-:W-:Y:S01]  /*4b60*/  NOP ;  /* 0x0000000000007918 */ /* 0x000fe20000000000 */
.L_x_76:
[----:B------:R-:W-:Y:S05]  /*4b70*/  BRA.U !UP0, `(.L_x_77) ;  /* 0x00000001080c7547 */ /* 0x000fea000b800000 */
[----:B------:R-:W-:Y:S01]  /*4b80*/  UCGABAR_WAIT ;  /* 0x0000000000007dc7 */ /* 0x000fe20008000000 */
[----:B------:R-:W-:Y:S01]  /*4b90*/  CCTL.IVALL ;  /* 0x00000000ff00798f */ /* 0x000fe20002000000 */
[----:B------:R-:W-:Y:S05]  /*4ba0*/  BRA `(.L_x_78) ;  /* 0x0000000000047947 */ /* 0x000fea0003800000 */
.L_x_77:
[----:B------:R-:W-:Y:S06]  /*4bb0*/  BAR.SYNC.DEFER_BLOCKING 0x0 ;  /* 0x0000000000007b1d */ /* 0x000fec0000010000 */
.L_x_78:
[----:B------:R-:W-:Y:S05]  /*4bc0*/  @P0 EXIT ;  /* 0x000000000000094d */ /* 0x000fea0003800000 */
[----:B0-----:R-:W0:Y:S01]  /*4bd0*/  S2R R4, SR_CgaCtaId ;  /* 0x0000000000047919 */ /* 0x001e220000008800 */
[----:B------:R-:W-:Y:S02]  /*4be0*/  ELECT P0, URZ, PT ;  /* 0x0000000000ff782f */ /* 0x000fe40003800000 */
[----:B------:R-:W-:Y:S01]  /*4bf0*/  MOV R5, 0x400 ;  /* 0x0000040000057802 */ /* 0x000fe20000000f00 */
[----:B------:R-:W-:Y:S01]  /*4c00*/  IMAD.MOV.U32 R2, RZ, RZ, 0x1 ;  /* 0x00000001ff027424 */ /* 0x000fe200078e00ff */
[----:B------:R-:W-:Y:S09]  /*4c10*/  UVIRTCOUNT.DEALLOC.SMPOOL 0x80 ;  /* 0x000000800000784c */ /* 0x000ff20000000000 */
[----:B------:R-:W-:-:S02]  /*4c20*/  @P0 MOV R8, 0x40 ;  /* 0x0000004000080802 */ /* 0x000fc40000000f00 */
[----:B0-----:R-:W-:Y:S01]  /*4c30*/  LEA R5, R4, R5, 0x18 ;  /* 0x0000000504057211 */ /* 0x001fe200078ec0ff */
[----:B------:R-:W-:-:S04]  /*4c40*/  @P0 IMAD.MOV.U32 R3, RZ, RZ, R4 ;  /* 0x000000ffff030224 */ /* 0x000fc800078e0004 */
[----:B------:R-:W-:Y:S01]  /*4c50*/  VIADD R7, R5, 0xe0 ;  /* 0x000000e005077836 */ /* 0x000fe20000000000 */
[C---:B------:R-:W-:Y:S02]  /*4c60*/  LOP3.LUT R6, R3.reuse, 0x1, RZ, 0x3c, !PT ;  /* 0x0000000103067812 */ /* 0x040fe400078e3cff */
[----:B------:R-:W-:Y:S01]  /*4c70*/  @P0 LEA R8, R3, R8, 0x18 ;  /* 0x0000000803080211 */ /* 0x000fe200078ec0ff */
[----:B------:R-:W-:Y:S01]  /*4c80*/  IMAD.MOV.U32 R3, RZ, RZ, 0x1 ;  /* 0x00000001ff037424 */ /* 0x000fe200078e00ff */
[----:B------:R-:W-:-:S03]  /*4c90*/  PRMT R6, R6, 0x654, R7 ;  /* 0x0000065406067816 */ /* 0x000fc60000000007 */
[----:B------:R0:W-:Y:S01]  /*4ca0*/  @P0 STS.U8 [R8], R2 ;  /* 0x0000000208000388 */ /* 0x0001e20000000000 */
[----:B------:R0:W-:Y:S01]  /*4cb0*/  SYNCS.ARRIVE.TRANS64.RED.ART0 RZ, [R6+URZ], R3 ;  /* 0x0000000306ff79a7 */ /* 0x0001e200085004ff */
[----:B------:R-:W3:Y:S02]  /*4cc0*/  SYNCS.PHASECHK.TRANS64.TRYWAIT P0, [R5+URZ+0xe0], RZ ;  /* 0x0000e0ff050075a7 */ /* 0x000ee400080011ff */
[----:B0--3--:R-:W-:Y:S05]  /*4cd0*/  @!P0 BRA `(.L_x_79) ;  /* 0x0000000800b88947 */ /* 0x009fea0003800000 */
.L_x_112:
[----:B------:R-:W-:Y:S01]  /*4ce0*/  NOP ;  /* 0x0000000000007918 */ /* 0x000fe20000000000 */
[----:B0-----:R-:W-:Y:S02]  /*4cf0*/  MOV R5, 0x50 ;  /* 0x0000005000057802 */ /* 0x001fe40000000f00 */
[----:B--2---:R-:W-:Y:S02]  /*4d00*/  LOP3.LUT R0, R0, 0xffff, RZ, 0xc0, !PT ;  /* 0x0000ffff00007812 */ /* 0x004fe400078ec0ff */
[----:B------:R-:W-:Y:S02]  /*4d10*/  LEA R4, R4, R5, 0x18 ;  /* 0x0000000504047211 */ /* 0x000fe400078ec0ff */
[----:B------:R-:W-:Y:S01]  /*4d20*/  SHF.R.U32.HI R5, RZ, 0x5, R0 ;  /* 0x00000005ff057819 */ /* 0x000fe20000011600 */
[----:B------:R-:W-:Y:S02]  /*4d30*/  IMAD.MOV.U32 R0, RZ, RZ, 0xffff ;  /* 0x0000ffffff007424 */ /* 0x000fe400078e00ff */
[----:B------:R-:W0:Y:S02]  /*4d40*/  LDS R2, [R4] ;  /* 0x0000000004027984 */ /* 0x000e240000000800 */
[----:B------:R-:W-:Y:S01]  /*4d50*/  VIADD R6, R5, 0x10 ;  /* 0x0000001005067836 */ /* 0x000fe20000000000 */
[----:B------:R-:W-:-:S04]  /*4d60*/  SHF.L.U32 R5, R0, R5, RZ ;  /* 0x0000000500057219 */ /* 0x000fc800000006ff */
[----:B------:R-:W-:-:S04]  /*4d70*/  SHF.L.U32 R6, R3, R6, RZ ;  /* 0x0000000603067219 */ /* 0x000fc800000006ff */
[----:B------:R-:W-:-:S04]  /*4d80*/  LOP3.LUT R5, R6, R5, RZ, 0xfc, !PT ;  /* 0x0000000506057212 */ /* 0x000fc800078efcff */
[C---:B------:R-:W-:Y:S02]  /*4d90*/  LOP3.LUT R3, R5.reuse, 0xffff, RZ, 0xc0, !PT ;  /* 0x0000ffff05037812 */ /* 0x040fe400078ec0ff */
[----:B0-----:R-:W-:-:S04]  /*4da0*/  LOP3.LUT R0, R5, 0xffff, R2, 0x80, !PT ;  /* 0x0000ffff05007812 */ /* 0x001fc800078e8002 */
[----:B------:R-:W-:-:S13]  /*4db0*/  ISETP.NE.AND P0, PT, R0, R3, PT ;  /* 0x000000030000720c */ /* 0x000fda0003f05270 */
[----:B------:R-:W-:Y:S05]  /*4dc0*/  @P0 BRA `(.L_x_80) ;  /* 0x0000000000500947 */ /* 0x000fea0003800000 */
[----:B------:R-:W-:Y:S02]  /*4dd0*/  SHF.R.U32.HI R0, RZ, 0x10, R2 ;  /* 0x00000010ff007819 */ /* 0x000fe40000011602 */
[----:B------:R-:W-:-:S04]  /*4de0*/  SHF.R.U32.HI R3, RZ, 0x10, R5 ;  /* 0x00000010ff037819 */ /* 0x000fc80000011605 */
[----:B------:R-:W-:-:S04]  /*4df0*/  LOP3.LUT R0, R0, R3, RZ, 0xc0, !PT ;  /* 0x0000000300007212 */ /* 0x000fc800078ec0ff */
[----:B------:R-:W-:-:S13]  /*4e00*/  ISETP.NE.AND P0, PT, R0, R3, PT ;  /* 0x000000030000720c */ /* 0x000fda0003f05270 */
[----:B------:R-:W-:Y:S05]  /*4e10*/  @P0 BRA `(.L_x_81) ;  /* 0x0000000000300947 */ /* 0x000fea0003800000 */
[----:B------:R-:W-:Y:S01]  /*4e20*/  R2UR UR10, R5 ;  /* 0x00000000050a72ca */ /* 0x000fe200000e0000 */
[----:B------:R-:W0:Y:S01]  /*4e30*/  S2R R2, SR_LANEID ;  /* 0x0000000000027919 */ /* 0x000e220000000000 */
[----:B------:R-:W-:Y:S02]  /*4e40*/  VOTEU.ANY UR9, UPT, PT ;  /* 0x0000000000097886 */ /* 0x000fe400038e0100 */
[----:B------:R-:W-:-:S09]  /*4e50*/  UFLO.U32 UR9, UR9 ;  /* 0x00000009000972bd */ /* 0x000fd200080e0000 */
[----:B------:R-:W-:-:S06]  /*4e60*/  ULOP3.LUT UR10, URZ, UR10, URZ, 0x33, !UPT ;  /* 0x0000000aff0a7292 */ /* 0x000fcc000f8e33ff */
[----:B------:R-:W-:-:S04]  /*4e70*/  IMAD.U32 R0, RZ, RZ, UR10 ;  /* 0x0000000aff007e24 */ /* 0x000fc8000f8e00ff */
[----:B------:R-:W2:Y:S02]  /*4e80*/  REDUX UR8, R0 ;  /* 0x00000000000873c4 */ /* 0x000ea40000000000 */
[----:B------:R3:W-:Y:S01]  /*4e90*/  UTCATOMSWS.AND URZ, UR10 ;  /* 0x0000000a00ff79e3 */ /* 0x0007e20008000000 */
[----:B0-----:R-:W-:Y:S01]  /*4ea0*/  ISETP.EQ.U32.AND P0, PT, R2, UR9, PT ;  /* 0x0000000902007c0c */ /* 0x001fe2000bf02070 */
[----:B--2---:R-:W-:-:S12]  /*4eb0*/  IMAD.U32 R3, RZ, RZ, UR8 ;  /* 0x00000008ff037e24 */ /* 0x004fd8000f8e00ff */
[----:B------:R3:W-:Y:S01]  /*4ec0*/  @P0 ATOMS.AND RZ, [R4], R3 ;  /* 0x0000000304ff038c */ /* 0x0007e20002800000 */
[----:B------:R-:W-:Y:S05]  /*4ed0*/  BRA `(.L_x_82) ;  /* 0x0000000000147947 */ /* 0x000fea0003800000 */
.L_x_81:
[----:B------:R-:W-:Y:S02]  /*4ee0*/  MOV R2, 0x4f00 ;  /* 0x00004f0000027802 */ /* 0x000fe40000000f00 */
[----:B-1----:R-:W-:Y:S05]  /*4ef0*/  CALL.REL.NOINC `($__internal_0_$__cuda_sm10x_tcgen05_guardrail_trap_col_being_dealloced_not_returned_by_alloc) ;  /* 0x0000000800447944 */ /* 0x002fea0003c00000 */
[----:B------:R-:W-:Y:S05]  /*4f00*/  BRA `(.L_x_82) ;  /* 0x0000000000087947 */ /* 0x000fea0003800000 */
.L_x_80:
[----:B------:R-:W-:Y:S02]  /*4f10*/  MOV R2, 0x4f30 ;  /* 0x00004f3000027802 */ /* 0x000fe40000000f00 */
[----:B-1----:R-:W-:Y:S05]  /*4f20*/  CALL.REL.NOINC `($__internal_2_$__cuda_sm10x_tcgen05_guardrail_trap_unallocated_columns_being_dealloced) ;  /* 0x0000000800507944 */ /* 0x002fea0003c00000 */
.L_x_82:
[----:B------:R-:W-:Y:S01]  /*4f30*/  NOP ;  /* 0x0000000000007918 */ /* 0x000fe20000000000 */
[----:B---3--:R-:W-:Y:S05]  /*4f40*/  EXIT ;  /* 0x000000000000794d */ /* 0x008fea0003800000 */
.L_x_11:
[----:B------:R-:W-:-:S07]  /*4f50*/  MOV R9, R8 ;  /* 0x0000000800097202 */ /* 0x000fce0000000f00 */
.L_x_83:
[----:B0-----:R0:W1:Y:S02]  /*4f60*/  SYNCS.PHASECHK.TRANS64.TRYWAIT P0, [R7+URZ], R9 ;  /* 0x00000009070075a7 */ /* 0x00106400080011ff */
[----:B-1----:R-:W-:Y:S05]  /*4f70*/  @!P0 NANOSLEEP.SYNCS 0x989680 ;  /* 0x009896800000895d */ /* 0x002fea0003900000 */
[----:B------:R-:W1:Y:S02]  /*4f80*/  @!P0 SYNCS.PHASECHK.TRANS64 P0, [R7+URZ], R9 ;  /* 0x00000009070085a7 */ /* 0x000e6400080010ff */
[----:B-1----:R-:W-:Y:S05]  /*4f90*/  @!P0 BRA `(.L_x_83) ;  /* 0xfffffffc00f08947 */ /* 0x002fea000383ffff */
[----:B------:R-:W-:Y:S05]  /*4fa0*/  BRA `(.L_x_10) ;  /* 0xffffffb800687947 */ /* 0x000fea000383ffff */
.L_x_14:
[----:B------:R-:W-:-:S07]  /*4fb0*/  MOV R9, R8 ;  /* 0x0000000800097202 */ /* 0x000fce0000000f00 */
.L_x_84:
[----:B0-----:R0:W1:Y:S02]  /*4fc0*/  SYNCS.PHASECHK.TRANS64.TRYWAIT P0, [R4+URZ], R9 ;  /* 0x00000009040075a7 */ /* 0x00106400080011ff */
[----:B-1----:R-:W-:Y:S05]  /*4fd0*/  @!P0 NANOSLEEP.SYNCS 0x989680 ;  /* 0x009896800000895d */ /* 0x002fea0003900000 */
[----:B------:R-:W1:Y:S02]  /*4fe0*/  @!P0 SYNCS.PHASECHK.TRANS64 P0, [R4+URZ], R9 ;  /* 0x00000009040085a7 */ /* 0x000e6400080010ff */
[----:B-1----:R-:W-:Y:S05]  /*4ff0*/  @!P0 BRA `(.L_x_84) ;  /* 0xfffffffc00f08947 */ /* 0x002fea000383ffff */
[----:B------:R-:W-:Y:S05]  /*5000*/  BRA `(.L_x_13) ;  /* 0xffffffb800dc7947 */ /* 0x000fea000383ffff */
.L_x_20:
[----:B------:R-:W-:Y:S02]  /*5010*/  MOV R3, UR9 ;  /* 0x0000000900037c02 */ /* 0x000fe40008000f00 */
[----:B------:R-:W-:-:S07]  /*5020*/  MOV R9, R8 ;  /* 0x0000000800097202 */ /* 0x000fce0000000f00 */
.L_x_85:
[----:B0-----:R0:W1:Y:S02]  /*5030*/  SYNCS.PHASECHK.TRANS64.TRYWAIT P0, [R3+URZ+0x10], R9 ;  /* 0x00001009030075a7 */ /* 0x00106400080011ff */
[----:B-1----:R-:W-:Y:S05]  /*5040*/  @!P0 NANOSLEEP.SYNCS 0x989680 ;  /* 0x009896800000895d */ /* 0x002fea0003900000 */
[----:B------:R-:W1:Y:S02]  /*5050*/  @!P0 SYNCS.PHASECHK.TRANS64 P0, [R3+URZ+0x10], R9 ;  /* 0x00001009030085a7 */ /* 0x000e6400080010ff */
[----:B-1----:R-:W-:Y:S05]  /*5060*/  @!P0 BRA `(.L_x_85) ;  /* 0xfffffffc00f08947 */ /* 0x002fea000383ffff */
[----:B------:R-:W-:Y:S05]  /*5070*/  BRA `(.L_x_86) ;  /* 0xffffffc400187947 */ /* 0x000fea000383ffff */
.L_x_23:
[----:B01----:R-:W-:Y:S02]  /*5080*/  MOV R3, UR33 ;  /* 0x0000002100037c02 */ /* 0x003fe40008000f00 */
[----:B------:R-:W-:-:S07]  /*5090*/  MOV R7, R6 ;  /* 0x0000000600077202 */ /* 0x000fce0000000f00 */
.L_x_87:
[----:B0-----:R0:W1:Y:S02]  /*50a0*/  SYNCS.PHASECHK.TRANS64.TRYWAIT P0, [R3+URZ+0x40], R7 ;  /* 0x00004007030075a7 */ /* 0x00106400080011ff */
[----:B-1----:R-:W-:Y:S05]  /*50b0*/  @!P0 NANOSLEEP.SYNCS 0x989680 ;  /* 0x009896800000895d */ /* 0x002fea0003900000 */
[----:B------:R-:W1:Y:S02]  /*50c0*/  @!P0 SYNCS.PHASECHK.TRANS64 P0, [R3+URZ+0x40], R7 ;  /* 0x00004007030085a7 */ /* 0x000e6400080010ff */
[----:B-1----:R-:W-:Y:S05]  /*50d0*/  @!P0 BRA `(.L_x_87) ;  /* 0xfffffffc00f08947 */ /* 0x002fea000383ffff */
[----:B------:R-:W-:Y:S05]  /*50e0*/  BRA `(.L_x_88) ;  /* 0xffffffc4009c7947 */ /* 0x000fea000383ffff */
.L_x_26:
[----:B------:R-:W-:Y:S01]  /*50f0*/  HFMA2 R8, -RZ, RZ, -0.0 , 0 ;  /* 0x80000000ff087431 */ /* 0x000fe200000001ff */
[----:B------:R-:W-:-:S07]  /*5100*/  MOV R9, 0x80000000 ;  /* 0x8000000000097802 */ /* 0x000fce0000000f00 */
.L_x_89:
[----:B0-----:R0:W1:Y:S02]  /*5110*/  SYNCS.PHASECHK.TRANS64.TRYWAIT P0, [R6+URZ+0x50], R9 ;  /* 0x00005009060075a7 */ /* 0x00106400080011ff */
[----:B-1----:R-:W-:Y:S05]  /*5120*/  @!P0 NANOSLEEP.SYNCS 0x989680 ;  /* 0x009896800000895d */ /* 0x002fea0003900000 */
[----:B------:R-:W1:Y:S02]  /*5130*/  @!P0 SYNCS.PHASECHK.TRANS64 P0, [R6+URZ+0x50], R9 ;  /* 0x00005009060085a7 */ /* 0x000e6400080010ff */
[----:B-1----:R-:W-:Y:S05]  /*5140*/  @!P0 BRA `(.L_x_89) ;  /* 0xfffffffc00f08947 */ /* 0x002fea000383ffff */
[----:B------:R-:W-:Y:S05]  /*5150*/  BRA `(.L_x_90) ;  /* 0xffffffc800047947 */ /* 0x000fea000383ffff */
.L_x_28:
[----:B------:R-:W-:Y:S01]  /*5160*/  HFMA2 R8, -RZ, RZ, -0.0 , 0 ;  /* 0x80000000ff087431 */ /* 0x000fe200000001ff */
[----:B01----:R-:W-:-:S07]  /*5170*/  MOV R9, 0x80000000 ;  /* 0x8000000000097802 */ /* 0x003fce0000000f00 */
.L_x_91:
[----:B0-----:R0:W1:Y:S02]  /*5180*/  SYNCS.PHASECHK.TRANS64.TRYWAIT P0, [R6+URZ+0x58], R9 ;  /* 0x00005809060075a7 */ /* 0x00106400080011ff */
[----:B-1----:R-:W-:Y:S05]  /*5190*/  @!P0 NANOSLEEP.SYNCS 0x989680 ;  /* 0x009896800000895d */ /* 0x002fea0003900000 */
[----:B------:R-:W1:Y:S02]  /*51a0*/  @!P0 SYNCS.PHASECHK.TRANS64 P0, [R6+URZ+0x58], R9 ;  /* 0x00005809060085a7 */ /* 0x000e6400080010ff */
[----:B-1----:R-:W-:Y:S05]  /*51b0*/  @!P0 BRA `(.L_x_91) ;  /* 0xfffffffc00f08947 */ /* 0x002fea000383ffff */
[----:B------:R-:W-:Y:S05]  /*51c0*/  BRA `(.L_x_92) ;  /* 0xffffffc8002c7947 */ /* 0x000fea000383ffff */
.L_x_30:
[----:B----4-:R4:W5:Y:S02]  /*51d0*/  SYNCS.PHASECHK.TRANS64.TRYWAIT P0, [R6+URZ+0x58], RZ ;  /* 0x000058ff060075a7 */ /* 0x01096400080011ff */
[----:B-----5:R-:W-:Y:S05]  /*51e0*/  @!P0 NANOSLEEP.SYNCS 0x989680 ;  /* 0x009896800000895d */ /* 0x020fea0003900000 */
[----:B------:R-:W5:Y:S02]  /*51f0*/  @!P0 SYNCS.PHASECHK.TRANS64 P0, [R6+URZ+0x58], RZ ;  /* 0x000058ff060085a7 */ /* 0x000f6400080010ff */
[----:B-----5:R-:W-:Y:S05]  /*5200*/  @!P0 BRA `(.L_x_30) ;  /* 0xfffffffc00f08947 */ /* 0x020fea000383ffff */
[----:B------:R-:W-:Y:S05]  /*5210*/  BRA `(.L_x_93) ;  /* 0xffffffc800607947 */ /* 0x000fea000383ffff */
.L_x_32:
[----:B0-----:R0:W1:Y:S02]  /*5220*/  SYNCS.PHASECHK.TRANS64.TRYWAIT P0, [R6+URZ+0x18], RZ ;  /* 0x000018ff060075a7 */ /* 0x00106400080011ff */
[----:B-1----:R-:W-:Y:S05]  /*5230*/  @!P0 NANOSLEEP.SYNCS 0x989680 ;  /* 0x009896800000895d */ /* 0x002fea0003900000 */
[----:B------:R-:W1:Y:S02]  /*5240*/  @!P0 SYNCS.PHASECHK.TRANS64 P0, [R6+URZ+0x18], RZ ;  /* 0x000018ff060085a7 */ /* 0x000e6400080010ff */
[----:B-1----:R-:W-:Y:S05]  /*5250*/  @!P0 BRA `(.L_x_32) ;  /* 0xfffffffc00f08947 */ /* 0x002fea000383ffff */
[----:B------:R-:W-:Y:S05]  /*5260*/  BRA `(.L_x_94) ;  /* 0xffffffc800647947 */ /* 0x000fea000383ffff */
.L_x_36:
[----:B------:R-:W-:Y:S01]  /*5270*/  HFMA2 R16, -RZ, RZ, -0.0 , 0 ;  /* 0x80000000ff107431 */ /* 0x000fe200000001ff */
[----:B------:R-:W-:-:S07]  /*5280*/  MOV R17, 0x80000000 ;  /* 0x8000000000117802 */ /* 0x000fce0000000f00 */
.L_x_95:
[----:B0-----:R0:W1:Y:S02]  /*5290*/  SYNCS.PHASECHK.TRANS64.TRYWAIT P0, [R6+URZ+0x70], R17 ;  /* 0x00007011060075a7 */ /* 0x00106400080011ff */
[----:B-1----:R-:W-:Y:S05]  /*52a0*/  @!P0 NANOSLEEP.SYNCS 0x989680 ;  /* 0x009896800000895d */ /* 0x002fea0003900000 */
[----:B------:R-:W1:Y:S02]  /*52b0*/  @!P0 SYNCS.PHASECHK.TRANS64 P0, [R6+URZ+0x70], R17 ;  /* 0x00007011060085a7 */ /* 0x000e6400080010ff */
[----:B-1----:R-:W-:Y:S05]  /*52c0*/  @!P0 BRA `(.L_x_95) ;  /* 0xfffffffc00f08947 */ /* 0x002fea000383ffff */
[----:B------:R-:W-:Y:S05]  /*52d0*/  BRA `(.L_x_96) ;  /* 0xffffffcc00187947 */ /* 0x000fea000383ffff */
.L_x_39:
[----:B------:R-:W-:Y:S07]  /*52e0*/  MOV R18, R19 ;  /* 0x0000001300127202 */ /* 0x000fee0000000f00 */
.L_x_97:
[----:B0-----:R0:W1:Y:S02]  /*52f0*/  SYNCS.PHASECHK.TRANS64.TRYWAIT P0, [R3+URZ], R19 ;  /* 0x00000013030075a7 */ /* 0x00106400080011ff */
[----:B-1----:R-:W-:Y:S05]  /*5300*/  @!P0 NANOSLEEP.SYNCS 0x989680 ;  /* 0x009896800000895d */ /* 0x002fea0003900000 */
[----:B------:R-:W1:Y:S02]  /*5310*/  @!P0 SYNCS.PHASECHK.TRANS64 P0, [R3+URZ], R19 ;  /* 0x00000013030085a7 */ /* 0x000e6400080010ff */
[----:B-1----:R-:W-:Y:S05]  /*5320*/  @!P0 BRA `(.L_x_97) ;  /* 0xfffffffc00f08947 */ /* 0x002fea000383ffff */
[----:B------:R-:W-:Y:S05]  /*5330*/  BRA `(.L_x_98) ;  /* 0xffffffcc00587947 */ /* 0x000fea000383ffff */
.L_x_41:
[-C--:B------:R-:W-:Y:S02]  /*5340*/  MOV R18, R10.reuse ;  /* 0x0000000a00127202 */ /* 0x080fe40000000f00 */
[----:B0-----:R-:W-:Y:S07]  /*5350*/  MOV R19, R10 ;  /* 0x0000000a00137202 */ /* 0x001fee0000000f00 */
.L_x_99:
[----:B0-----:R0:W1:Y:S02]  /*5360*/  SYNCS.PHASECHK.TRANS64.TRYWAIT P0, [R7+URZ+0x20], R19 ;  /* 0x00002013070075a7 */ /* 0x00106400080011ff */
[----:B-1----:R-:W-:Y:S05]  /*5370*/  @!P0 NANOSLEEP.SYNCS 0x989680 ;  /* 0x009896800000895d */ /* 0x002fea0003900000 */
[----:B------:R-:W1:Y:S02]  /*5380*/  @!P0 SYNCS.PHASECHK.TRANS64 P0, [R7+URZ+0x20], R19 ;  /* 0x00002013070085a7 */ /* 0x000e6400080010ff */
[----:B-1----:R-:W-:Y:S05]  /*5390*/  @!P0 BRA `(.L_x_99) ;  /* 0xfffffffc00f08947 */ /* 0x002fea000383ffff */
[----:B------:R-:W-:Y:S05]  /*53a0*/  BRA `(.L_x_100) ;  /* 0xffffffcc004c7947 */ /* 0x000fea000383ffff */
.L_x_43:
[----:B0-----:R0:W1:Y:S02]  /*53b0*/  SYNCS.PHASECHK.TRANS64.TRYWAIT P0, [R6+URZ+0x80], RZ ;  /* 0x000080ff060075a7 */ /* 0x00106400080011ff */
[----:B-1----:R-:W-:Y:S05]  /*53c0*/  @!P0 NANOSLEEP.SYNCS 0x989680 ;  /* 0x009896800000895d */ /* 0x002fea0003900000 */
[----:B------:R-:W1:Y:S02]  /*53d0*/  @!P0 SYNCS.PHASECHK.TRANS64 P0, [R6+URZ+0x80], RZ ;  /* 0x000080ff060085a7 */ /* 0x000e6400080010ff */
[----:B-1----:R-:W-:Y:S05]  /*53e0*/  @!P0 BRA `(.L_x_43) ;  /* 0xfffffffc00f08947 */ /* 0x002fea000383ffff */
[----:B------:R-:W-:Y:S05]  /*53f0*/  BRA `(.L_x_101) ;  /* 0xffffffd4007c7947 */ /* 0x000fea000383ffff */
.L_x_44:
[----:B------:R-:W-:Y:S01]  /*5400*/  HFMA2 R8, -RZ, RZ, -0.0 , 0 ;  /* 0x80000000ff087431 */ /* 0x000fe200000001ff */
[----:B-1----:R-:W-:-:S04]  /*5410*/  MOV R9, 0x80000000 ;  /* 0x8000000000097802 */ /* 0x002fc80000000f00 */
[----:B------:R1:W3:Y:S03]  /*5420*/  SYNCS.PHASECHK.TRANS64.TRYWAIT P0, [R6+URZ+0xd8], R9 ;  /* 0x0000d809060075a7 */ /* 0x0002e600080011ff */
[----:B---3--:R-:W-:Y:S05]  /*5430*/  @!P0 NANOSLEEP.SYNCS 0x989680 ;  /* 0x009896800000895d */ /* 0x008fea0003900000 */
[----:B------:R-:W3:Y:S02]  /*5440*/  @!P0 SYNCS.PHASECHK.TRANS64 P0, [R6+URZ+0xd8], R9 ;  /* 0x0000d809060085a7 */ /* 0x000ee400080010ff */
[----:B---3--:R-:W-:Y:S05]  /*5450*/  @!P0 BRA `(.L_x_44) ;  /* 0xfffffffc00e88947 */ /* 0x008fea000383ffff */
[----:B------:R-:W-:Y:S05]  /*5460*/  BRA `(.L_x_102) ;  /* 0xffffffd400687947 */ /* 0x000fea000383ffff */
.L_x_47:
[----:B------:R-:W-:Y:S07]  /*5470*/  MOV R14, R15 ;  /* 0x0000000f000e7202 */ /* 0x000fee0000000f00 */
.L_x_103:
[----:B-1----:R1:W3:Y:S02]  /*5480*/  SYNCS.PHASECHK.TRANS64.TRYWAIT P1, [R7+URZ+0x20], R15 ;  /* 0x0000200f070075a7 */ /* 0x0022e400080211ff */
[----:B---3--:R-:W-:Y:S05]  /*5490*/  @!P1 NANOSLEEP.SYNCS 0x989680 ;  /* 0x009896800000995d */ /* 0x008fea0003900000 */
[----:B------:R-:W3:Y:S02]  /*54a0*/  @!P1 SYNCS.PHASECHK.TRANS64 P1, [R7+URZ+0x20], R15 ;  /* 0x0000200f070095a7 */ /* 0x000ee400080210ff */
[----:B---3--:R-:W-:Y:S05]  /*54b0*/  @!P1 BRA `(.L_x_103) ;  /* 0xfffffffc00f09947 */ /* 0x008fea000383ffff */
[----:B------:R-:W-:Y:S05]  /*54c0*/  BRA `(.L_x_104) ;  /* 0xffffffd400947947 */ /* 0x000fea000383ffff */
.L_x_49:
[----:B0-----:R0:W1:Y:S02]  /*54d0*/  SYNCS.PHASECHK.TRANS64.TRYWAIT P0, [R6+URZ+0x70], RZ ;  /* 0x000070ff060075a7 */ /* 0x00106400080011ff */
[----:B-1----:R-:W-:Y:S05]  /*54e0*/  @!P0 NANOSLEEP.SYNCS 0x989680 ;  /* 0x009896800000895d */ /* 0x002fea0003900000 */
[----:B------:R-:W1:Y:S02]  /*54f0*/  @!P0 SYNCS.PHASECHK.TRANS64 P0, [R6+URZ+0x70], RZ ;  /* 0x000070ff060085a7 */ /* 0x000e6400080010ff */
[----:B-1----:R-:W-:Y:S05]  /*5500*/  @!P0 BRA `(.L_x_49) ;  /* 0xfffffffc00f08947 */ /* 0x002fea000383ffff */
[----:B------:R-:W-:Y:S05]  /*5510*/  BRA `(.L_x_105) ;  /* 0xffffffdc00647947 */ /* 0x000fea000383ffff */
.L_x_50:
[----:B------:R-:W-:-:S07]  /*5520*/  MOV R9, R8 ;  /* 0x0000000800097202 */ /* 0x000fce0000000f00 */
.L_x_106:
[----:B-1----:R1:W3:Y:S02]  /*5530*/  SYNCS.PHASECHK.TRANS64.TRYWAIT P0, [R6+URZ+0xd8], R9 ;  /* 0x0000d809060075a7 */ /* 0x0022e400080011ff */
[----:B---3--:R-:W-:Y:S05]  /*5540*/  @!P0 NANOSLEEP.SYNCS 0x989680 ;  /* 0x009896800000895d */ /* 0x008fea0003900000 */
[----:B------:R-:W3:Y:S02]  /*5550*/  @!P0 SYNCS.PHASECHK.TRANS64 P0, [R6+URZ+0xd8], R9 ;  /* 0x0000d809060085a7 */ /* 0x000ee400080010ff */
[----:B---3--:R-:W-:Y:S05]  /*5560*/  @!P0 BRA `(.L_x_106) ;  /* 0xfffffffc00f08947 */ /* 0x008fea000383ffff */
[----:B------:R-:W-:Y:S05]  /*5570*/  BRA `(.L_x_34) ;  /* 0xffffffdc00547947 */ /* 0x000fea000383ffff */
.L_x_54:
[----:B------:R-:W-:Y:S01]  /*5580*/  HFMA2 R8, -RZ, RZ, -0.0 , 0 ;  /* 0x80000000ff087431 */ /* 0x000fe200000001ff */
[----:B0-----:R-:W-:-:S04]  /*5590*/  MOV R9, 0x80000000 ;  /* 0x8000000000097802 */ /* 0x001fc80000000f00 */
[----:B------:R0:W1:Y:S03]  /*55a0*/  SYNCS.PHASECHK.TRANS64.TRYWAIT P1, [R6+URZ+0xc8], R9 ;  /* 0x0000c809060075a7 */ /* 0x00006600080211ff */
[----:B-1----:R-:W-:Y:S05]  /*55b0*/  @!P1 NANOSLEEP.SYNCS 0x989680 ;  /* 0x009896800000995d */ /* 0x002fea0003900000 */
[----:B------:R-:W1:Y:S02]  /*55c0*/  @!P1 SYNCS.PHASECHK.TRANS64 P1, [R6+URZ+0xc8], R9 ;  /* 0x0000c809060095a7 */ /* 0x000e6400080210ff */
[----:B-1----:R-:W-:Y:S05]  /*55d0*/  @!P1 BRA `(.L_x_54) ;  /* 0xfffffffc00e89947 */ /* 0x002fea000383ffff */
[----:B------:R-:W-:Y:S05]  /*55e0*/  BRA `(.L_x_107) ;  /* 0xffffffdc00887947 */ /* 0x000fea000383ffff */
.L_x_56:
[----:B------:R-:W-:Y:S01]  /*55f0*/  HFMA2 R8, -RZ, RZ, -0.0 , 0 ;  /* 0x80000000ff087431 */ /* 0x000fe200000001ff */
[----:B0-----:R-:W-:-:S04]  /*5600*/  MOV R9, 0x80000000 ;  /* 0x8000000000097802 */ /* 0x001fc80000000f00 */
[----:B------:R0:W1:Y:S03]  /*5610*/  SYNCS.PHASECHK.TRANS64.TRYWAIT P0, [R7+URZ+0x98], R9 ;  /* 0x00009809070075a7 */ /* 0x00006600080011ff */
[----:B-1----:R-:W-:Y:S05]  /*5620*/  @!P0 NANOSLEEP.SYNCS 0x989680 ;  /* 0x009896800000895d */ /* 0x002fea0003900000 */
[----:B------:R-:W1:Y:S02]  /*5630*/  @!P0 SYNCS.PHASECHK.TRANS64 P0, [R7+URZ+0x98], R9 ;  /* 0x00009809070085a7 */ /* 0x000e6400080010ff */
[----:B-1----:R-:W-:Y:S05]  /*5640*/  @!P0 BRA `(.L_x_56) ;  /* 0xfffffffc00e88947 */ /* 0x002fea000383ffff */
[----:B------:R-:W-:Y:S05]  /*5650*/  BRA `(.L_x_108) ;  /* 0xffffffe000687947 */ /* 0x000fea000383ffff */
.L_x_57:
[----:B------:R-:W-:Y:S01]  /*5660*/  HFMA2 R8, -RZ, RZ, -0.0 , 0 ;  /* 0x80000000ff087431 */ /* 0x000fe200000001ff */
[----:B0-----:R-:W-:-:S04]  /*5670*/  MOV R9, 0x80000000 ;  /* 0x8000000000097802 */ /* 0x001fc80000000f00 */
[----:B------:R0:W1:Y:S03]  /*5680*/  SYNCS.PHASECHK.TRANS64.TRYWAIT P0, [R7+URZ+0xb8], R9 ;  /* 0x0000b809070075a7 */ /* 0x00006600080011ff */
[----:B-1----:R-:W-:Y:S05]  /*5690*/  @!P0 NANOSLEEP.SYNCS 0x989680 ;  /* 0x009896800000895d */ /* 0x002fea0003900000 */
[----:B------:R-:W1:Y:S02]  /*56a0*/  @!P0 SYNCS.PHASECHK.TRANS64 P0, [R7+URZ+0xb8], R9 ;  /* 0x0000b809070085a7 */ /* 0x000e6400080010ff */
[----:B-1----:R-:W-:Y:S05]  /*56b0*/  @!P0 BRA `(.L_x_57) ;  /* 0xfffffffc00e88947 */ /* 0x002fea000383ffff */
[----:B------:R-:W-:Y:S05]  /*56c0*/  BRA `(.L_x_51) ;  /* 0xffffffe000587947 */ /* 0x000fea000383ffff */
.L_x_59:
[----:B0-----:R0:W1:Y:S02]  /*56d0*/  SYNCS.PHASECHK.TRANS64.TRYWAIT P0, [R6+URZ+0xa0], RZ ;  /* 0x0000a0ff060075a7 */ /* 0x00106400080011ff */
[----:B-1----:R-:W-:Y:S05]  /*56e0*/  @!P0 NANOSLEEP.SYNCS 0x989680 ;  /* 0x009896800000895d */ /* 0x002fea0003900000 */
[----:B------:R-:W1:Y:S02]  /*56f0*/  @!P0 SYNCS.PHASECHK.TRANS64 P0, [R6+URZ+0xa0], RZ ;  /* 0x0000a0ff060085a7 */ /* 0x000e6400080010ff */
[----:B-1----:R-:W-:Y:S05]  /*5700*/  @!P0 BRA `(.L_x_59) ;  /* 0xfffffffc00f08947 */ /* 0x002fea000383ffff */
[----:B------:R-:W-:Y:S05]  /*5710*/  BRA `(.L_x_109) ;  /* 0xffffffe000747947 */ /* 0x000fea000383ffff */
.L_x_60:
[----:B-1----:R1:W3:Y:S02]  /*5720*/  SYNCS.PHASECHK.TRANS64.TRYWAIT P0, [R6+URZ+0xc0], RZ ;  /* 0x0000c0ff060075a7 */ /* 0x0022e400080011ff */
[----:B---3--:R-:W-:Y:S05]  /*5730*/  @!P0 NANOSLEEP.SYNCS 0x989680 ;  /* 0x009896800000895d */ /* 0x008fea0003900000 */
[----:B------:R-:W3:Y:S02]  /*5740*/  @!P0 SYNCS.PHASECHK.TRANS64 P0, [R6+URZ+0xc0], RZ ;  /* 0x0000c0ff060085a7 */ /* 0x000ee400080010ff */
[----:B---3--:R-:W-:Y:S05]  /*5750*/  @!P0 BRA `(.L_x_60) ;  /* 0xfffffffc00f08947 */ /* 0x008fea000383ffff */
[----:B------:R-:W-:Y:S05]  /*5760*/  BRA `(.L_x_110) ;  /* 0xffffffe0006c7947 */ /* 0x000fea000383ffff */
.L_x_63:
[----:B0-----:R0:W1:Y:S02]  /*5770*/  SYNCS.PHASECHK.TRANS64.TRYWAIT P0, [R6+URZ+0xd0], RZ ;  /* 0x0000d0ff060075a7 */ /* 0x00106400080011ff */
[----:B-1----:R-:W-:Y:S05]  /*5780*/  @!P0 NANOSLEEP.SYNCS 0x989680 ;  /* 0x009896800000895d */ /* 0x002fea0003900000 */
[----:B------:R-:W1:Y:S02]  /*5790*/  @!P0 SYNCS.PHASECHK.TRANS64 P0, [R6+URZ+0xd0], RZ ;  /* 0x0000d0ff060085a7 */ /* 0x000e6400080010ff */
[----:B-1----:R-:W-:Y:S05]  /*57a0*/  @!P0 BRA `(.L_x_63) ;  /* 0xfffffffc00f08947 */ /* 0x002fea000383ffff */
[----:B------:R-:W-:Y:S05]  /*57b0*/  BRA `(.L_x_111) ;  /* 0xffffffe400007947 */ /* 0x000fea000383ffff */
.L_x_79:
[----:B0-----:R0:W3:Y:S02]  /*57c0*/  SYNCS.PHASECHK.TRANS64.TRYWAIT P0, [R5+URZ+0xe0], RZ ;  /* 0x0000e0ff050075a7 */ /* 0x0010e400080011ff */
[----:B---3--:R-:W-:Y:S05]  /*57d0*/  @!P0 NANOSLEEP.SYNCS 0x989680 ;  /* 0x009896800000895d */ /* 0x008fea0003900000 */
[----:B------:R-:W3:Y:S02]  /*57e0*/  @!P0 SYNCS.PHASECHK.TRANS64 P0, [R5+URZ+0xe0], RZ ;  /* 0x0000e0ff050085a7 */ /* 0x000ee400080010ff */
[----:B---3--:R-:W-:Y:S05]  /*57f0*/  @!P0 BRA `(.L_x_79) ;  /* 0xfffffffc00f08947 */ /* 0x008fea000383ffff */
[----:B------:R-:W-:Y:S05]  /*5800*/  BRA `(.L_x_112) ;  /* 0xfffffff400347947 */ /* 0x000fea000383ffff */
        .weak           $__internal_0_$__cuda_sm10x_tcgen05_guardrail_trap_col_being_dealloced_not_returned_by_alloc
        .type           $__internal_0_$__cuda_sm10x_tcgen05_guardrail_trap_col_being_dealloced_not_returned_by_alloc,@function
        .size           $__internal_0_$__cuda_sm10x_tcgen05_guardrail_trap_col_being_dealloced_not_returned_by_alloc,($__internal_1_$__cuda_sm10x_tcgen05_guardrail_trap_phase_invalid_during_alloc - $__internal_0_$__cuda_sm10x_tcgen05_guardrail_trap_col_being_dealloced_not_returned_by_alloc)
$__internal_0_$__cuda_sm10x_tcgen05_guardrail_trap_col_being_dealloced_not_returned_by_alloc:
[----:B------:R-:W-:Y:S05]  /*5810*/  BPT.TRAP 0x1 ;  /* 0x000000040000795c */ /* 0x000fea0000300000 */
[----:B------:R-:W-:-:S04]  /*5820*/  HFMA2 R3, -RZ, RZ, 0, 0 ;  /* 0x00000000ff037431 */ /* 0x000fc800000001ff */
[----:B------:R-:W-:Y:S05]  /*5830*/  RET.REL.NODEC R2 `(kernel_cutlass_kernel_cudnnsdpafwdfmha_forward_sm100_d256BlackwellFusedMultiHeadAttentionForward_object_at__TiledMMA_ThrLayoutVMNK21111000_PermutationMNK____MMAAtom_ThrID21_ShapeMNK256128_0) ;  /* 0xffffffa402f07950 */ /* 0x000fea0003c3ffff */
        .weak           $__internal_1_$__cuda_sm10x_tcgen05_guardrail_trap_phase_invalid_during_alloc
        .type           $__internal_1_$__cuda_sm10x_tcgen05_guardrail_trap_phase_invalid_during_alloc,@function
        .size           $__internal_1_$__cuda_sm10x_tcgen05_guardrail_trap_phase_invalid_during_alloc,($__internal_2_$__cuda_sm10x_tcgen05_guardrail_trap_unallocated_columns_being_dealloced - $__internal_1_$__cuda_sm10x_tcgen05_guardrail_trap_phase_invalid_during_alloc)
$__internal_1_$__cuda_sm10x_tcgen05_guardrail_trap_phase_invalid_during_alloc:
[----:B------:R-:W-:Y:S05]  /*5840*/  BPT.TRAP 0x1 ;  /* 0x000000040000795c */ /* 0x000fea0000300000 */
[----:B------:R-:W-:-:S04]  /*5850*/  MOV R7, 0x0 ;  /* 0x0000000000077802 */ /* 0x000fc80000000f00 */
[----:B------:R-:W-:Y:S05]  /*5860*/  RET.REL.NODEC R6 `(kernel_cutlass_kernel_cudnnsdpafwdfmha_forward_sm100_d256BlackwellFusedMultiHeadAttentionForward_object_at__TiledMMA_ThrLayoutVMNK21111000_PermutationMNK____MMAAtom_ThrID21_ShapeMNK256128_0) ;  /* 0xffffffa406e47950 */ /* 0x000fea0003c3ffff */
        .weak           $__internal_2_$__cuda_sm10x_tcgen05_guardrail_trap_unallocated_columns_being_dealloced
        .type           $__internal_2_$__cuda_sm10x_tcgen05_guardrail_trap_unallocated_columns_being_dealloced,@function
        .size           $__internal_2_$__cuda_sm10x_tcgen05_guardrail_trap_unallocated_columns_being_dealloced,($__internal_3_$__cuda_sm3x_div_rn_noftz_f32_slowpath - $__internal_2_$__cuda_sm10x_tcgen05_guardrail_trap_unallocated_columns_being_dealloced)
$__internal_2_$__cuda_sm10x_tcgen05_guardrail_trap_unallocated_columns_being_dealloced:
[----:B------:R-:W-:Y:S05]  /*5870*/  BPT.TRAP 0x1 ;  /* 0x000000040000795c */ /* 0x000fea0000300000 */
[----:B------:R-:W-:-:S04]  /*5880*/  HFMA2 R3, -RZ, RZ, 0, 0 ;  /* 0x00000000ff037431 */ /* 0x000fc800000001ff */
[----:B------:R-:W-:Y:S05]  /*5890*/  RET.REL.NODEC R2 `(kernel_cutlass_kernel_cudnnsdpafwdfmha_forward_sm100_d256BlackwellFusedMultiHeadAttentionForward_object_at__TiledMMA_ThrLayoutVMNK21111000_PermutationMNK____MMAAtom_ThrID21_ShapeMNK256128_0) ;  /* 0xffffffa402d87950 */ /* 0x000fea0003c3ffff */
        .weak           $__internal_3_$__cuda_sm3x_div_rn_noftz_f32_slowpath
        .type           $__internal_3_$__cuda_sm3x_div_rn_noftz_f32_slowpath,@function
        .size           $__internal_3_$__cuda_sm3x_div_rn_noftz_f32_slowpath,(.L_x_128 - $__internal_3_$__cuda_sm3x_div_rn_noftz_f32_slowpath)
$__internal_3_$__cuda_sm3x_div_rn_noftz_f32_slowpath:
[----:B------:R-:W0:Y:S01]  /*58a0*/  LDC R7, c[0x0][0x660] ;  /* 0x00019800ff077b82 */ /* 0x000e220000000800 */
[----:B------:R-:W-:Y:S01]  /*58b0*/  SHF.R.U32.HI R14, RZ, 0x17, R11 ;  /* 0x00000017ff0e7819 */ /* 0x000fe2000001160b */
[----:B------:R-:W1:Y:S01]  /*58c0*/  LDCU UR8, c[0x0][0x660] ;  /* 0x0000cc00ff0877ac */ /* 0x000e620008000800 */
[----:B------:R-:W-:Y:S02]  /*58d0*/  BSSY.RECONVERGENT B1, `(.L_x_113) ;  /* 0x0000064000017945 */ /* 0x000fe40003800200 */
[----:B------:R-:W-:-:S05]  /*58e0*/  LOP3.LUT R14, R14, 0xff, RZ, 0xc0, !PT ;  /* 0x000000ff0e0e7812 */ /* 0x000fca00078ec0ff */
[----:B------:R-:W-:-:S05]  /*58f0*/  VIADD R13, R14, 0xffffffff ;  /* 0xffffffff0e0d7836 */ /* 0x000fca0000000000 */
[----:B------:R-:W-:Y:S01]  /*5900*/  ISETP.GT.U32.AND P0, PT, R13, 0xfd, PT ;  /* 0x000000fd0d00780c */ /* 0x000fe20003f04070 */
[----:B-1----:R-:W-:Y:S01]  /*5910*/  IMAD.U32 R12, RZ, RZ, UR8 ;  /* 0x00000008ff0c7e24 */ /* 0x002fe2000f8e00ff */
[----:B0-----:R-:W-:-:S04]  /*5920*/  SHF.R.U32.HI R16, RZ, 0x17, R7 ;  /* 0x00000017ff107819 */ /* 0x001fc80000011607 */
[----:B------:R-:W-:-:S05]  /*5930*/  LOP3.LUT R16, R16, 0xff, RZ, 0xc0, !PT ;  /* 0x000000ff10107812 */ /* 0x000fca00078ec0ff */
[----:B------:R-:W-:-:S05]  /*5940*/  VIADD R15, R16, 0xffffffff ;  /* 0xffffffff100f7836 */ /* 0x000fca0000000000 */
[----:B------:R-:W-:-:S13]  /*5950*/  ISETP.GT.U32.OR P0, PT, R15, 0xfd, P0 ;  /* 0x000000fd0f00780c */ /* 0x000fda0000704470 */
[----:B------:R-:W-:Y:S01]  /*5960*/  @!P0 IMAD.MOV.U32 R10, RZ, RZ, RZ ;  /* 0x000000ffff0a8224 */ /* 0x000fe200078e00ff */
[----:B------:R-:W-:Y:S06]  /*5970*/  @!P0 BRA `(.L_x_114) ;  /* 0x0000000000608947 */ /* 0x000fec0003800000 */
[----:B------:R-:W-:Y:S01]  /*5980*/  FSETP.GTU.FTZ.AND P1, PT, |R7|, +INF , PT ;  /* 0x7f8000000700780b */ /* 0x000fe20003f3c200 */
[----:B------:R-:W-:Y:S01]  /*5990*/  IMAD.MOV.U32 R18, RZ, RZ, R11 ;  /* 0x000000ffff127224 */ /* 0x000fe200078e000b */
[----:B------:R-:W-:-:S04]  /*59a0*/  FSETP.GTU.FTZ.AND P0, PT, |R11|, +INF , PT ;  /* 0x7f8000000b00780b */ /* 0x000fc80003f1c200 */
[----:B------:R-:W-:-:S13]  /*59b0*/  PLOP3.LUT P0, PT, P1, P0, PT, 0xf8, 0x8f ;  /* 0x00000000008f781c */ /* 0x000fda0000f01f70 */
[----:B------:R-:W-:Y:S05]  /*59c0*/  @P0 BRA `(.L_x_115) ;  /* 0x00000004004c0947 */ /* 0x000fea0003800000 */
[----:B------:R-:W-:-:S13]  /*59d0*/  LOP3.LUT P0, RZ, R11, 0x7fffffff, R12, 0xc8, !PT ;  /* 0x7fffffff0bff7812 */ /* 0x000fda000780c80c */
[----:B------:R-:W-:Y:S05]  /*59e0*/  @!P0 BRA `(.L_x_116) ;  /* 0x00000004003c8947 */ /* 0x000fea0003800000 */
[C---:B------:R-:W-:Y:S02]  /*59f0*/  FSETP.NEU.FTZ.AND P0, PT, |R7|.reuse, +INF , PT ;  /* 0x7f8000000700780b */ /* 0x040fe40003f1d200 */
[----:B------:R-:W-:Y:S02]  /*5a00*/  FSETP.NEU.FTZ.AND P1, PT, |R18|, +INF , PT ;  /* 0x7f8000001200780b */ /* 0x000fe40003f3d200 */
[----:B------:R-:W-:-:S11]  /*5a10*/  FSETP.NEU.FTZ.AND P2, PT, |R7|, +INF , PT ;  /* 0x7f8000000700780b */ /* 0x000fd60003f5d200 */
[----:B------:R-:W-:Y:S05]  /*5a20*/  @!P1 BRA !P0, `(.L_x_116) ;  /* 0x00000004002c9947 */ /* 0x000fea0004000000 */
[----:B------:R-:W-:-:S04]  /*5a30*/  LOP3.LUT P0, RZ, R12, 0x7fffffff, RZ, 0xc0, !PT ;  /* 0x7fffffff0cff7812 */ /* 0x000fc8000780c0ff */
[----:B------:R-:W-:-:S13]  /*5a40*/  PLOP3.LUT P0, PT, P1, P0, PT, 0x2f, 0xf2 ;  /* 0x0000000000f2781c */ /* 0x000fda0000f00577 */
[----:B------:R-:W-:Y:S05]  /*5a50*/  @P0 BRA `(.L_x_117) ;  /* 0x0000000400180947 */ /* 0x000fea0003800000 */
[----:B------:R-:W-:-:S04]  /*5a60*/  LOP3.LUT P0, RZ, R11, 0x7fffffff, RZ, 0xc0, !PT ;  /* 0x7fffffff0bff7812 */ /* 0x000fc8000780c0ff */
[----:B------:R-:W-:-:S13]  /*5a70*/  PLOP3.LUT P0, PT, P2, P0, PT, 0x2f, 0xf2 ;  /* 0x0000000000f2781c */ /* 0x000fda0001700577 */
[----:B------:R-:W-:Y:S05]  /*5a80*/  @P0 BRA `(.L_x_118) ;  /* 0x0000000400000947 */ /* 0x000fea0003800000 */
[----:B------:R-:W-:Y:S02]  /*5a90*/  ISETP.GE.AND P1, PT, R15, RZ, PT ;  /* 0x000000ff0f00720c */ /* 0x000fe40003f26270 */
[----:B------:R-:W-:-:S11]  /*5aa0*/  ISETP.GE.AND P0, PT, R13, RZ, PT ;  /* 0x000000ff0d00720c */ /* 0x000fd60003f06270 */
[----:B------:R-:W-:Y:S01]  /*5ab0*/  @P1 MOV R10, RZ ;  /* 0x000000ff000a1202 */ /* 0x000fe20000000f00 */
[----:B------:R-:W-:Y:S01]  /*5ac0*/  @!P1 FFMA R12, R7, 1.84467440737095516160e+19, RZ ;  /* 0x5f800000070c9823 */ /* 0x000fe200000000ff */
[----:B------:R-:W-:Y:S01]  /*5ad0*/  @!P1 MOV R10, 0xffffffc0 ;  /* 0xffffffc0000a9802 */ /* 0x000fe20000000f00 */
[----:B------:R-:W-:-:S03]  /*5ae0*/  @!P0 FFMA R11, R18, 1.84467440737095516160e+19, RZ ;  /* 0x5f800000120b8823 */ /* 0x000fc600000000ff */
[----:B------:R-:W-:-:S07]  /*5af0*/  @!P0 IADD3 R10, PT, PT, R10, 0x40, RZ ;  /* 0x000000400a0a8810 */ /* 0x000fce0007ffe0ff */
.L_x_114:
[----:B------:R-:W-:Y:S01]  /*5b00*/  LEA R18, R14, 0xc0800000, 0x17 ;  /* 0xc08000000e127811 */ /* 0x000fe200078eb8ff */
[----:B------:R-:W-:Y:S03]  /*5b10*/  BSSY.RECONVERGENT B0, `(.L_x_119) ;  /* 0x0000036000007945 */ /* 0x000fe60003800200 */
[----:B------:R-:W-:Y:S02]  /*5b20*/  IADD3 R17, PT, PT, -R18, R11, RZ ;  /* 0x0000000b12117210 */ /* 0x000fe40007ffe1ff */
[----:B------:R-:W-:Y:S02]  /*5b30*/  IADD3 R11, PT, PT, R16, -0x7f, RZ ;  /* 0xffffff81100b7810 */ /* 0x000fe40007ffe0ff */
[----:B------:R-:W0:Y:S01]  /*5b40*/  MUFU.RCP R18, R17 ;  /* 0x0000001100127308 */ /* 0x000e220000001000 */
[----:B------:R-:W-:Y:S02]  /*5b50*/  FADD.FTZ R7, -R17, -RZ ;  /* 0x800000ff11077221 */ /* 0x000fe40000010100 */
[----:B------:R-:W-:-:S02]  /*5b60*/  IMAD R16, R11, -0x800000, R12 ;  /* 0xff8000000b107824 */ /* 0x000fc400078e020c */
[----:B0-----:R-:W-:-:S04]  /*5b70*/  FFMA R13, R18, R7, 1 ;  /* 0x3f800000120d7423 */ /* 0x001fc80000000007 */
[----:B------:R-:W-:-:S04]  /*5b80*/  FFMA R12, R18, R13, R18 ;  /* 0x0000000d120c7223 */ /* 0x000fc80000000012 */
[----:B------:R-:W-:-:S04]  /*5b90*/  FFMA R15, R16, R12, RZ ;  /* 0x0000000c100f7223 */ /* 0x000fc800000000ff */
[----:B------:R-:W-:-:S04]  /*5ba0*/  FFMA R13, R7, R15, R16 ;  /* 0x0000000f070d7223 */ /* 0x000fc80000000010 */
[----:B------:R-:W-:Y:S01]  /*5bb0*/  FFMA R13, R12, R13, R15 ;  /* 0x0000000d0c0d7223 */ /* 0x000fe2000000000f */
[----:B------:R-:W-:-:S03]  /*5bc0*/  IADD3 R15, PT, PT, R11, 0x7f, -R14 ;  /* 0x0000007f0b0f7810 */ /* 0x000fc60007ffe80e */
[----:B------:R-:W-:Y:S01]  /*5bd0*/  FFMA R16, R7, R13, R16 ;  /* 0x0000000d07107223 */ /* 0x000fe20000000010 */
[----:B------:R-:W-:-:S03]  /*5be0*/  IADD3 R14, PT, PT, R15, R10, RZ ;  /* 0x0000000a0f0e7210 */ /* 0x000fc60007ffe0ff */
[----:B------:R-:W-:-:S05]  /*5bf0*/  FFMA R7, R12, R16, R13 ;  /* 0x000000100c077223 */ /* 0x000fca000000000d */
[----:B------:R-:W-:-:S04]  /*5c00*/  SHF.R.U32.HI R11, RZ, 0x17, R7 ;  /* 0x00000017ff0b7819 */ /* 0x000fc80000011607 */
[----:B------:R-:W-:-:S04]  /*5c10*/  LOP3.LUT R11, R11, 0xff, RZ, 0xc0, !PT ;  /* 0x000000ff0b0b7812 */ /* 0x000fc800078ec0ff */
[----:B------:R-:W-:-:S04]  /*5c20*/  IADD3 R10, PT, PT, R11, R14, RZ ;  /* 0x0000000e0b0a7210 */ /* 0x000fc80007ffe0ff */
[----:B------:R-:W-:-:S04]  /*5c30*/  IADD3 R11, PT, PT, R10, -0x1, RZ ;  /* 0xffffffff0a0b7810 */ /* 0x000fc80007ffe0ff */
[----:B------:R-:W-:-:S13]  /*5c40*/  ISETP.GE.U32.AND P0, PT, R11, 0xfe, PT ;  /* 0x000000fe0b00780c */ /* 0x000fda0003f06070 */
[----:B------:R-:W-:Y:S05]  /*5c50*/  @!P0 BRA `(.L_x_120) ;  /* 0x0000000000808947 */ /* 0x000fea0003800000 */
[----:B------:R-:W-:-:S13]  /*5c60*/  ISETP.GT.AND P0, PT, R10, 0xfe, PT ;  /* 0x000000fe0a00780c */ /* 0x000fda0003f04270 */
[----:B------:R-:W-:Y:S05]  /*5c70*/  @P0 BRA `(.L_x_121) ;  /* 0x00000000006c0947 */ /* 0x000fea0003800000 */
[----:B------:R-:W-:-:S13]  /*5c80*/  ISETP.GE.AND P0, PT, R10, 0x1, PT ;  /* 0x000000010a00780c */ /* 0x000fda0003f06270 */
[----:B------:R-:W-:Y:S05]  /*5c90*/  @P0 BRA `(.L_x_122) ;  /* 0x0000000000740947 */ /* 0x000fea0003800000 */
[----:B------:R-:W-:Y:S02]  /*5ca0*/  ISETP.GE.AND P0, PT, R10, -0x18, PT ;  /* 0xffffffe80a00780c */ /* 0x000fe40003f06270 */
[----:B------:R-:W-:-:S11]  /*5cb0*/  LOP3.LUT R7, R7, 0x80000000, RZ, 0xc0, !PT ;  /* 0x8000000007077812 */ /* 0x000fd600078ec0ff */
[----:B------:R-:W-:Y:S05]  /*5cc0*/  @!P0 BRA `(.L_x_122) ;  /* 0x0000000000688947 */ /* 0x000fea0003800000 */
[CCC-:B------:R-:W-:Y:S01]  /*5cd0*/  FFMA.RZ R11, R12.reuse, R16.reuse, R13.reuse ;  /* 0x000000100c0b7223 */ /* 0x1c0fe2000000c00d */
[CCC-:B------:R-:W-:Y:S01]  /*5ce0*/  FFMA.RP R14, R12.reuse, R16.reuse, R13.reuse ;  /* 0x000000100c0e7223 */ /* 0x1c0fe2000000800d */
[----:B------:R-:W-:Y:S01]  /*5cf0*/  FFMA.RM R13, R12, R16, R13 ;  /* 0x000000100c0d7223 */ /* 0x000fe2000000400d */
[C---:B------:R-:W-:Y:S01]  /*5d00*/  VIADD R12, R10.reuse, 0x20 ;  /* 0x000000200a0c7836 */ /* 0x040fe20000000000 */
[C---:B------:R-:W-:Y:S02]  /*5d10*/  ISETP.NE.AND P0, PT, R10.reuse, RZ, PT ;  /* 0x000000ff0a00720c */ /* 0x040fe40003f05270 */
[----:B------:R-:W-:Y:S02]  /*5d20*/  LOP3.LUT R11, R11, 0x7fffff, RZ, 0xc0, !PT ;  /* 0x007fffff0b0b7812 */ /* 0x000fe400078ec0ff */
[----:B------:R-:W-:Y:S01]  /*5d30*/  ISETP.NE.AND P1, PT, R10, RZ, PT ;  /* 0x000000ff0a00720c */ /* 0x000fe20003f25270 */
[----:B------:R-:W-:Y:S01]  /*5d40*/  IMAD.MOV R10, RZ, RZ, -R10 ;  /* 0x000000ffff0a7224 */ /* 0x000fe200078e0a0a */
[----:B------:R-:W-:-:S02]  /*5d50*/  LOP3.LUT R11, R11, 0x800000, RZ, 0xfc, !PT ;  /* 0x008000000b0b7812 */ /* 0x000fc400078efcff */
[----:B------:R-:W-:Y:S02]  /*5d60*/  FSETP.NEU.FTZ.AND P2, PT, R14, R13, PT ;  /* 0x0000000d0e00720b */ /* 0x000fe40003f5d000 */
[----:B------:R-:W-:Y:S02]  /*5d70*/  SHF.L.U32 R12, R11, R12, RZ ;  /* 0x0000000c0b0c7219 */ /* 0x000fe400000006ff */
[----:B------:R-:W-:Y:S02]  /*5d80*/  SEL R10, R10, RZ, P0 ;  /* 0x000000ff0a0a7207 */ /* 0x000fe40000000000 */
[----:B------:R-:W-:Y:S02]  /*5d90*/  ISETP.NE.AND P1, PT, R12, RZ, P1 ;  /* 0x000000ff0c00720c */ /* 0x000fe40000f25270 */
[----:B------:R-:W-:Y:S02]  /*5da0*/  SHF.R.U32.HI R13, RZ, R10, R11 ;  /* 0x0000000aff0d7219 */ /* 0x000fe4000001160b */
[----:B------:R-:W-:-:S02]  /*5db0*/  PLOP3.LUT P1, PT, P2, P1, PT, 0xf8, 0x8f ;  /* 0x00000000008f781c */ /* 0x000fc40001723f70 */
[----:B------:R-:W-:Y:S02]  /*5dc0*/  SHF.R.U32.HI R11, RZ, 0x1, R13 ;  /* 0x00000001ff0b7819 */ /* 0x000fe4000001160d */
[----:B------:R-:W-:-:S04]  /*5dd0*/  SEL R10, RZ, 0x1, !P1 ;  /* 0x00000001ff0a7807 */ /* 0x000fc80004800000 */
[----:B------:R-:W-:-:S04]  /*5de0*/  LOP3.LUT R10, R10, 0x1, R11, 0xf8, !PT ;  /* 0x000000010a0a7812 */ /* 0x000fc800078ef80b */
[----:B------:R-:W-:-:S05]  /*5df0*/  LOP3.LUT R10, R10, R13, RZ, 0xc0, !PT ;  /* 0x0000000d0a0a7212 */ /* 0x000fca00078ec0ff */
[----:B------:R-:W-:-:S05]  /*5e00*/  IMAD.IADD R10, R11, 0x1, R10 ;  /* 0x000000010b0a7824 */ /* 0x000fca00078e020a */
[----:B------:R-:W-:Y:S01]  /*5e10*/  LOP3.LUT R7, R10, R7, RZ, 0xfc, !PT ;  /* 0x000000070a077212 */ /* 0x000fe200078efcff */
[----:B------:R-:W-:Y:S05]  /*5e20*/  BRA `(.L_x_122) ;  /* 0x0000000000107947 */ /* 0x000fea0003800000 */
.L_x_121:
[----:B------:R-:W-:-:S04]  /*5e30*/  LOP3.LUT R7, R7, 0x80000000, RZ, 0xc0, !PT ;  /* 0x8000000007077812 */ /* 0x000fc800078ec0ff */
[----:B------:R-:W-:Y:S01]  /*5e40*/  LOP3.LUT R7, R7, 0x7f800000, RZ, 0xfc, !PT ;  /* 0x7f80000007077812 */ /* 0x000fe200078efcff */
[----:B------:R-:W-:Y:S05]  /*5e50*/  BRA `(.L_x_122) ;  /* 0x0000000000047947 */ /* 0x000fea0003800000 */
.L_x_120:
[----:B------:R-:W-:Y:S02]  /*5e60*/  LEA R7, R14, R7, 0x17 ;  /* 0x000000070e077211 */ /* 0x000fe400078eb8ff */
.L_x_122:
[----:B------:R-:W-:Y:S05]  /*5e70*/  BSYNC.RECONVERGENT B0 ;  /* 0x0000000000007941 */ /* 0x000fea0003800200 */
.L_x_119:
[----:B------:R-:W-:Y:S05]  /*5e80*/  BRA `(.L_x_123) ;  /* 0x0000000000207947 */ /* 0x000fea0003800000 */
.L_x_118:
[----:B------:R-:W-:-:S04]  /*5e90*/  LOP3.LUT R11, R11, 0x80000000, R12, 0x48, !PT ;  /* 0x800000000b0b7812 */ /* 0x000fc800078e480c */
[----:B------:R-:W-:Y:S01]  /*5ea0*/  LOP3.LUT R7, R11, 0x7f800000, RZ, 0xfc, !PT ;  /* 0x7f8000000b077812 */ /* 0x000fe200078efcff */
[----:B------:R-:W-:Y:S05]  /*5eb0*/  BRA `(.L_x_123) ;  /* 0x0000000000147947 */ /* 0x000fea0003800000 */
.L_x_117:
[----:B------:R-:W-:Y:S01]  /*5ec0*/  LOP3.LUT R7, R11, 0x80000000, R12, 0x48, !PT ;  /* 0x800000000b077812 */ /* 0x000fe200078e480c */
[----:B------:R-:W-:Y:S05]  /*5ed0*/  BRA `(.L_x_123) ;  /* 0x00000000000c7947 */ /* 0x000fea0003800000 */
.L_x_116:
[----:B------:R-:W0:Y:S01]  /*5ee0*/  MUFU.RSQ R7, -QNAN ;  /* 0xffc0000000077908 */ /* 0x000e220000001400 */
[----:B------:R-:W-:Y:S05]  /*5ef0*/  BRA `(.L_x_123) ;  /* 0x0000000000047947 */ /* 0x000fea0003800000 */
.L_x_115:
[----:B------:R-:W-:-:S07]  /*5f00*/  FADD.FTZ R7, R18, R7 ;  /* 0x0000000712077221 */ /* 0x000fce0000010000 */
.L_x_123:
[----:B------:R-:W-:Y:S05]  /*5f10*/  BSYNC.RECONVERGENT B1 ;  /* 0x0000000000017941 */ /* 0x000fea0003800200 */
.L_x_113:
[----:B------:R-:W-:Y:S01]  /*5f20*/  HFMA2 R11, -RZ, RZ, 0, 0 ;  /* 0x00000000ff0b7431 */ /* 0x000fe200000001ff */
[----:B------:R-:W-:Y:S02]  /*5f30*/  MOV R10, R8 ;  /* 0x00000008000a7202 */ /* 0x000fe40000000f00 */
[----:B0-----:R-:W-:Y:S02]  /*5f40*/  MOV R39, R7 ;  /* 0x0000000700277202 */ /* 0x001fe40000000f00 */
[----:B------:R-:W-:Y:S05]  /*5f50*/  RET.REL.NODEC R10 `(kernel_cutlass_kernel_cudnnsdpafwdfmha_forward_sm100_d256BlackwellFusedMultiHeadAttentionForward_object_at__TiledMMA_ThrLayoutVMNK21111000_PermutationMNK____MMAAtom_ThrID21_ShapeMNK256128_0) ;  /* 0xffffffa00a287950 */ /* 0x000fea0003c3ffff */
.L_x_124:
[----:B------:R-:W-:-:S00]  /*5f60*/  BRA `(.L_x_124) ;  /* 0xfffffffc00fc7947 */ /* 0x000fc0000383ffff */
[----:B------:R-:W-:-:S00]  /*5f70*/  NOP ;  /* 0x0000000000007918 */ /* 0x000fc00000000000 */
        /* <DEDUP_REMOVED lines=8> */
.L_x_128:


//--------------------- .nv.shared.kernel_cutlass_kernel_cudnnsdpafwdfmha_forward_sm100_d256BlackwellFusedMultiHeadAttentionForward_object_at__TiledMMA_ThrLayoutVMNK21111000_PermutationMNK____MMAAtom_ThrID21_ShapeMNK256128_0 --------------------------
	.section	.nv.shared.kernel_cutlass_kernel_cudnnsdpafwdfmha_forward_sm100_d256BlackwellFusedMultiHeadAttentionForward_object_at__TiledMMA_ThrLayoutVMNK21111000_PermutationMNK____MMAAtom_ThrID21_ShapeMNK256128_0,"aw",@nobits
	.sectionflags	@""
	.align	1024
	.zero		1024


//--------------------- .nv.shared.reserved.0     --------------------------
	.section	.nv.shared.reserved.0,"aw",@nobits
	.align	8
	.weak		__nv_reservedSMEM_offset_0_alias
	.size		__nv_reservedSMEM_offset_0_alias, 0, 64
	.other		__nv_reservedSMEM_offset_0_alias,@"STO_CUDA_RESERVED_SHARED STV_DEFAULT"
__nv_reservedSMEM_offset_0_alias:
	.zero		0
.nv.shared.reserved.0:
	.zero		64
	.weak		__nv_reservedSMEM_allocation_phase
	.type		__nv_reservedSMEM_allocation_phase,@object
	.size		__nv_reservedSMEM_allocation_phase,(.L_0 - __nv_reservedSMEM_allocation_phase)
__nv_reservedSMEM_allocation_phase:
	.zero		1
.L_0:
	.zero		7
	.weak		__nv_reservedSMEM_devtool_atexit_pc
	.type		__nv_reservedSMEM_devtool_atexit_pc,@object
	.size		__nv_reservedSMEM_devtool_atexit_pc,(__nv_reservedSMEM_allocation_mask - __nv_reservedSMEM_devtool_atexit_pc)
__nv_reservedSMEM_devtool_atexit_pc:
	.zero		8
	.weak		__nv_reservedSMEM_allocation_mask
	.type		__nv_reservedSMEM_allocation_mask,@object
	.size		__nv_reservedSMEM_allocation_mask,(.L_2 - __nv_reservedSMEM_allocation_mask)
__nv_reservedSMEM_allocation_mask:
	.zero		4
.L_2:
	.zero		4
	.weak		__nv_reservedSMEM_tmem_allocation_pipeline_mbarrier
	.type		__nv_reservedSMEM_tmem_allocation_pipeline_mbarrier,@object
	.size		__nv_reservedSMEM_tmem_allocation_pipeline_mbarrier,(__nv_reservedSMEM_tmem_allocation_pipeline_mbarrier_parity - __nv_reservedSMEM_tmem_allocation_pipeline_mbarrier)
__nv_reservedSMEM_tmem_allocation_pipeline_mbarrier:
	.zero		8
	.weak		__nv_reservedSMEM_tmem_allocation_pipeline_mbarrier_parity
	.type		__nv_reservedSMEM_tmem_allocation_pipeline_mbarrier_parity,@object
	.size		__nv_reservedSMEM_tmem_allocation_pipeline_mbarrier_parity,(.L_4 - __nv_reservedSMEM_tmem_allocation_pipeline_mbarrier_parity)
__nv_reservedSMEM_tmem_allocation_pipeline_mbarrier_parity:
	.zero		4
.L_4:


//--------------------- .nv.constant0.kernel_cutlass_kernel_cudnnsdpafwdfmha_forward_sm100_d256BlackwellFusedMultiHeadAttentionForward_object_at__TiledMMA_ThrLayoutVMNK21111000_PermutationMNK____MMAAtom_ThrID21_ShapeMNK256128_0 --------------------------
	.section	.nv.constant0.kernel_cutlass_kernel_cudnnsdpafwdfmha_forward_sm100_d256BlackwellFusedMultiHeadAttentionForward_object_at__TiledMMA_ThrLayoutVMNK21111000_PermutationMNK____MMAAtom_ThrID21_ShapeMNK256128_0,"a",@progbits
	.sectionflags	@""
	.align	4
.nv.constant0.kernel_cutlass_kernel_cudnnsdpafwdfmha_forward_sm100_d256BlackwellFusedMultiHeadAttentionForward_object_at__TiledMMA_ThrLayoutVMNK21111000_PermutationMNK____MMAAtom_ThrID21_ShapeMNK256128_0:
	.zero		1648


//--------------------- SYMBOLS --------------------------

	.type		.nv.reservedSmem.offset0,@object
	.size		.nv.reservedSmem.offset0,0x4
	.type		.nv.reservedSmem.cap,@object
	.size		.nv.reservedSmem.cap,0x4
